	.target	sm_90a

	.elftype	@"ET_EXEC"


//--------------------- .note.nv.tkinfo           --------------------------
	.section	.note.nv.tkinfo,"",@"SHT_NOTE"
	.sectionflags	@"SHF_NOTE_NV_TKINFO"
	.tkinfo
        /*0018*/ 	.word	0x00000002
        /*0030*/ 	.string	""
        /*0030*/ 	.string	"ptxas"
        /*0030*/ 	.string	"Cuda compilation tools, release 13.0, V13.0.88"
        /*0030*/ 	.string	"Build cuda_13.0.r13.0/compiler.36424714_0"
        /*0030*/ 	.string	"-arch sm_90a -m 64 "



//--------------------- .note.nv.cuinfo           --------------------------
	.section	.note.nv.cuinfo,"",@"SHT_NOTE"
	.sectionflags	@"SHF_NOTE_NV_CUINFO"
        /*0018*/ 	.short	0x0002
        /*001a*/ 	.short	0x005a
        /*001c*/ 	.short	0x0082
	.zero		2


//--------------------- .nv.info                  --------------------------
	.section	.nv.info,"",@"SHT_CUDA_INFO"
	.align	4


	//----- nvinfo : EIATTR_REGCOUNT
	.align		4
        /*0000*/ 	.byte	0x04, 0x2f
        /*0002*/ 	.short	(.L_1 - .L_0)
	.align		4
.L_0:
        /*0004*/ 	.word	index@(_ZN17fastertransformer22transpose_COL32_kernelEP5char4PK4int4iiiiPKfS6_S6_ii)
        /*0008*/ 	.word	0x00000018


	//----- nvinfo : EIATTR_FRAME_SIZE
	.align		4
.L_1:
        /*000c*/ 	.byte	0x04, 0x11
        /*000e*/ 	.short	(.L_3 - .L_2)
	.align		4
.L_2:
        /*0010*/ 	.word	index@(_ZN17fastertransformer22transpose_COL32_kernelEP5char4PK4int4iiiiPKfS6_S6_ii)
        /*0014*/ 	.word	0x00000000


	//----- nvinfo : EIATTR_REGCOUNT
	.align		4
.L_3:
        /*0018*/ 	.byte	0x04, 0x2f
        /*001a*/ 	.short	(.L_5 - .L_4)
	.align		4
.L_4:
        /*001c*/ 	.word	index@(_ZN17fastertransformer22transpose_COL32_kernelEPaPKaiiiiPKfS4_ii)
        /*0020*/ 	.word	0x0000000e


	//----- nvinfo : EIATTR_FRAME_SIZE
	.align		4
.L_5:
        /*0024*/ 	.byte	0x04, 0x11
        /*0026*/ 	.short	(.L_7 - .L_6)
	.align		4
.L_6:
        /*0028*/ 	.word	index@(_ZN17fastertransformer22transpose_COL32_kernelEPaPKaiiiiPKfS4_ii)
        /*002c*/ 	.word	0x00000000


	//----- nvinfo : EIATTR_REGCOUNT
	.align		4
.L_7:
        /*0030*/ 	.byte	0x04, 0x2f
        /*0032*/ 	.short	(.L_9 - .L_8)
	.align		4
.L_8:
        /*0034*/ 	.word	index@(_ZN17fastertransformer38transpose_COL32_rebuild_padding_kernelEPaPKiS2_iiiiiPKfS4_S4_i)
        /*0038*/ 	.word	0x00000011


	//----- nvinfo : EIATTR_FRAME_SIZE
	.align		4
.L_9:
        /*003c*/ 	.byte	0x04, 0x11
        /*003e*/ 	.short	(.L_11 - .L_10)
	.align		4
.L_10:
        /*0040*/ 	.word	index@(_ZN17fastertransformer38transpose_COL32_rebuild_padding_kernelEPaPKiS2_iiiiiPKfS4_S4_i)
        /*0044*/ 	.word	0x00000000


	//----- nvinfo : EIATTR_REGCOUNT
	.align		4
.L_11:
        /*0048*/ 	.byte	0x04, 0x2f
        /*004a*/ 	.short	(.L_13 - .L_12)
	.align		4
.L_12:
        /*004c*/ 	.word	index@(_ZN17fastertransformer38transpose_COL32_rebuild_padding_kernelEPaPKaPKiiiiiiPKfS6_i)
        /*0050*/ 	.word	0x0000000e


	//----- nvinfo : EIATTR_FRAME_SIZE
	.align		4
.L_13:
        /*0054*/ 	.byte	0x04, 0x11
        /*0056*/ 	.short	(.L_15 - .L_14)
	.align		4
.L_14:
        /*0058*/ 	.word	index@(_ZN17fastertransformer38transpose_COL32_rebuild_padding_kernelEPaPKaPKiiiiiiPKfS6_i)
        /*005c*/ 	.word	0x00000000


	//----- nvinfo : EIATTR_REGCOUNT
	.align		4
.L_15:
        /*0060*/ 	.byte	0x04, 0x2f
        /*0062*/ 	.short	(.L_17 - .L_16)
	.align		4
.L_16:
        /*0064*/ 	.word	index@(_ZN17fastertransformer26transpose_COL32_ROW_kernelEPaPKaiiiiPKfS4_ii)
        /*0068*/ 	.word	0x0000000e


	//----- nvinfo : EIATTR_FRAME_SIZE
	.align		4
.L_17:
        /*006c*/ 	.byte	0x04, 0x11
        /*006e*/ 	.short	(.L_19 - .L_18)
	.align		4
.L_18:
        /*0070*/ 	.word	index@(_ZN17fastertransformer26transpose_COL32_ROW_kernelEPaPKaiiiiPKfS4_ii)
        /*0074*/ 	.word	0x00000000


	//----- nvinfo : EIATTR_REGCOUNT
	.align		4
.L_19:
        /*0078*/ 	.byte	0x04, 0x2f
        /*007a*/ 	.short	(.L_21 - .L_20)
	.align		4
.L_20:
        /*007c*/ 	.word	index@(_ZN17fastertransformer42transpose_COL32_ROW_rebuild_padding_kernelEPaPKaPKiiiiiiPKfS6_ii)
        /*0080*/ 	.word	0x0000000d


	//----- nvinfo : EIATTR_FRAME_SIZE
	.align		4
.L_21:
        /*0084*/ 	.byte	0x04, 0x11
        /*0086*/ 	.short	(.L_23 - .L_22)
	.align		4
.L_22:
        /*0088*/ 	.word	index@(_ZN17fastertransformer42transpose_COL32_ROW_rebuild_padding_kernelEPaPKaPKiiiiiiPKfS6_ii)
        /*008c*/ 	.word	0x00000000


	//----- nvinfo : EIATTR_REGCOUNT
	.align		4
.L_23:
        /*0090*/ 	.byte	0x04, 0x2f
        /*0092*/ 	.short	(.L_25 - .L_24)
	.align		4
.L_24:
        /*0094*/ 	.word	index@(_ZN17fastertransformer21transpose_int8_tensorEPaPKamm)
        /*0098*/ 	.word	0x0000000c


	//----- nvinfo : EIATTR_FRAME_SIZE
	.align		4
.L_25:
        /*009c*/ 	.byte	0x04, 0x11
        /*009e*/ 	.short	(.L_27 - .L_26)
	.align		4
.L_26:
        /*00a0*/ 	.word	index@(_ZN17fastertransformer21transpose_int8_tensorEPaPKamm)
        /*00a4*/ 	.word	0x00000000


	//----- nvinfo : EIATTR_MIN_STACK_SIZE
	.align		4
.L_27:
        /*00a8*/ 	.byte	0x04, 0x12
        /*00aa*/ 	.short	(.L_29 - .L_28)
	.align		4
.L_28:
        /*00ac*/ 	.word	index@(_ZN17fastertransformer21transpose_int8_tensorEPaPKamm)
        /*00b0*/ 	.word	0x00000000


	//----- nvinfo : EIATTR_MIN_STACK_SIZE
	.align		4
.L_29:
        /*00b4*/ 	.byte	0x04, 0x12
        /*00b6*/ 	.short	(.L_31 - .L_30)
	.align		4
.L_30:
        /*00b8*/ 	.word	index@(_ZN17fastertransformer42transpose_COL32_ROW_rebuild_padding_kernelEPaPKaPKiiiiiiPKfS6_ii)
        /*00bc*/ 	.word	0x00000000


	//----- nvinfo : EIATTR_MIN_STACK_SIZE
	.align		4
.L_31:
        /*00c0*/ 	.byte	0x04, 0x12
        /*00c2*/ 	.short	(.L_33 - .L_32)
	.align		4
.L_32:
        /*00c4*/ 	.word	index@(_ZN17fastertransformer26transpose_COL32_ROW_kernelEPaPKaiiiiPKfS4_ii)
        /*00c8*/ 	.word	0x00000000


	//----- nvinfo : EIATTR_MIN_STACK_SIZE
	.align		4
.L_33:
        /*00cc*/ 	.byte	0x04, 0x12
        /*00ce*/ 	.short	(.L_35 - .L_34)
	.align		4
.L_34:
        /*00d0*/ 	.word	index@(_ZN17fastertransformer38transpose_COL32_rebuild_padding_kernelEPaPKaPKiiiiiiPKfS6_i)
        /*00d4*/ 	.word	0x00000000


	//----- nvinfo : EIATTR_MIN_STACK_SIZE
	.align		4
.L_35:
        /*00d8*/ 	.byte	0x04, 0x12
        /*00da*/ 	.short	(.L_37 - .L_36)
	.align		4
.L_36:
        /*00dc*/ 	.word	index@(_ZN17fastertransformer38transpose_COL32_rebuild_padding_kernelEPaPKiS2_iiiiiPKfS4_S4_i)
        /*00e0*/ 	.word	0x00000000


	//----- nvinfo : EIATTR_MIN_STACK_SIZE
	.align		4
.L_37:
        /*00e4*/ 	.byte	0x04, 0x12
        /*00e6*/ 	.short	(.L_39 - .L_38)
	.align		4
.L_38:
        /*00e8*/ 	.word	index@(_ZN17fastertransformer22transpose_COL32_kernelEPaPKaiiiiPKfS4_ii)
        /*00ec*/ 	.word	0x00000000


	//----- nvinfo : EIATTR_MIN_STACK_SIZE
	.align		4
.L_39:
        /*00f0*/ 	.byte	0x04, 0x12
        /*00f2*/ 	.short	(.L_41 - .L_40)
	.align		4
.L_40:
        /*00f4*/ 	.word	index@(_ZN17fastertransformer22transpose_COL32_kernelEP5char4PK4int4iiiiPKfS6_S6_ii)
        /*00f8*/ 	.word	0x00000000
.L_41:


//--------------------- .nv.compat                --------------------------
	.section	.nv.compat,"",@"SHT_CUDA_COMPAT_INFO"
	.align	4
        /*0000*/ 	.byte	0x02, 0x09, 0x01, 0x00, 0x02, 0x02, 0x01, 0x00, 0x02, 0x05, 0x05, 0x00, 0x03, 0x07, 0x01, 0x01
        /*0010*/ 	.byte	0x02, 0x03, 0x00, 0x00, 0x02, 0x06, 0x01, 0x00, 0x04, 0x0b, 0x08, 0x00, 0x00, 0x00, 0x00, 0x00
        /*0020*/ 	.byte	0x00, 0x00, 0x00, 0x00


//--------------------- .nv.info._ZN17fastertransformer21transpose_int8_tensorEPaPKamm --------------------------
	.section	.nv.info._ZN17fastertransformer21transpose_int8_tensorEPaPKamm,"",@"SHT_CUDA_INFO"
	.sectionflags	@""
	.align	4


	//----- nvinfo : EIATTR_CUDA_API_VERSION
	.align		4
        /*0000*/ 	.byte	0x04, 0x37
        /*0002*/ 	.short	(.L_43 - .L_42)
.L_42:
        /*0004*/ 	.word	0x00000082


	//----- nvinfo : EIATTR_KPARAM_INFO
	.align		4
.L_43:
        /*0008*/ 	.byte	0x04, 0x17
        /*000a*/ 	.short	(.L_45 - .L_44)
.L_44:
        /*000c*/ 	.word	0x00000000
        /*0010*/ 	.short	0x0003
        /*0012*/ 	.short	0x0018
        /*0014*/ 	.byte	0x00, 0xf0, 0x21, 0x00


	//----- nvinfo : EIATTR_KPARAM_INFO
	.align		4
.L_45:
        /*0018*/ 	.byte	0x04, 0x17
        /*001a*/ 	.short	(.L_47 - .L_46)
.L_46:
        /*001c*/ 	.word	0x00000000
        /*0020*/ 	.short	0x0002
        /*0022*/ 	.short	0x0010
        /*0024*/ 	.byte	0x00, 0xf0, 0x21, 0x00


	//----- nvinfo : EIATTR_KPARAM_INFO
	.align		4
.L_47:
        /*0028*/ 	.byte	0x04, 0x17
        /*002a*/ 	.short	(.L_49 - .L_48)
.L_48:
        /*002c*/ 	.word	0x00000000
        /*0030*/ 	.short	0x0001
        /*0032*/ 	.short	0x0008
        /*0034*/ 	.byte	0x00, 0xf0, 0x21, 0x00


	//----- nvinfo : EIATTR_KPARAM_INFO
	.align		4
.L_49:
        /*0038*/ 	.byte	0x04, 0x17
        /*003a*/ 	.short	(.L_51 - .L_50)
.L_50:
        /*003c*/ 	.word	0x00000000
        /*0040*/ 	.short	0x0000
        /*0042*/ 	.short	0x0000
        /*0044*/ 	.byte	0x00, 0xf0, 0x21, 0x00


	//----- nvinfo : EIATTR_SPARSE_MMA_MASK
	.align		4
.L_51:
        /*0048*/ 	.byte	0x03, 0x50
        /*004a*/ 	.short	0x0000


	//----- nvinfo : EIATTR_MAXREG_COUNT
	.align		4
        /*004c*/ 	.byte	0x03, 0x1b
        /*004e*/ 	.short	0x00ff


	//----- nvinfo : EIATTR_NUM_BARRIERS
	.align		4
        /*0050*/ 	.byte	0x02, 0x4c
        /*0052*/ 	.byte	0x01
	.zero		1


	//----- nvinfo : EIATTR_MERCURY_ISA_VERSION
	.align		4
        /*0054*/ 	.byte	0x03, 0x5f
        /*0056*/ 	.short	0x0101


	//----- nvinfo : EIATTR_EXIT_INSTR_OFFSETS
	.align		4
        /*0058*/ 	.byte	0x04, 0x1c
        /*005a*/ 	.short	(.L_53 - .L_52)


	//   ....[0]....
.L_52:
        /*005c*/ 	.word	0x00000140


	//   ....[1]....
        /*0060*/ 	.word	0x00000430


	//----- nvinfo : EIATTR_CBANK_PARAM_SIZE
	.align		4
.L_53:
        /*0064*/ 	.byte	0x03, 0x19
        /*0066*/ 	.short	0x0020


	//----- nvinfo : EIATTR_PARAM_CBANK
	.align		4
        /*0068*/ 	.byte	0x04, 0x0a
        /*006a*/ 	.short	(.L_55 - .L_54)
	.align		4
.L_54:
        /*006c*/ 	.word	index@(.nv.constant0._ZN17fastertransformer21transpose_int8_tensorEPaPKamm)
        /*0070*/ 	.short	0x0210
        /*0072*/ 	.short	0x0020


	//----- nvinfo : EIATTR_SW_WAR
	.align		4
.L_55:
        /*0074*/ 	.byte	0x04, 0x36
        /*0076*/ 	.short	(.L_57 - .L_56)
.L_56:
        /*0078*/ 	.word	0x00000008
.L_57:


//--------------------- .nv.info._ZN17fastertransformer42transpose_COL32_ROW_rebuild_padding_kernelEPaPKaPKiiiiiiPKfS6_ii --------------------------
	.section	.nv.info._ZN17fastertransformer42transpose_COL32_ROW_rebuild_padding_kernelEPaPKaPKiiiiiiPKfS6_ii,"",@"SHT_CUDA_INFO"
	.sectionflags	@""
	.align	4


	//----- nvinfo : EIATTR_CUDA_API_VERSION
	.align		4
        /*0000*/ 	.byte	0x04, 0x37
        /*0002*/ 	.short	(.L_59 - .L_58)
.L_58:
        /*0004*/ 	.word	0x00000082


	//----- nvinfo : EIATTR_KPARAM_INFO
	.align		4
.L_59:
        /*0008*/ 	.byte	0x04, 0x17
        /*000a*/ 	.short	(.L_61 - .L_60)
.L_60:
        /*000c*/ 	.word	0x00000000
        /*0010*/ 	.short	0x000b
        /*0012*/ 	.short	0x0044
        /*0014*/ 	.byte	0x00, 0xf0, 0x11, 0x00


	//----- nvinfo : EIATTR_KPARAM_INFO
	.align		4
.L_61:
        /*0018*/ 	.byte	0x04, 0x17
        /*001a*/ 	.short	(.L_63 - .L_62)
.L_62:
        /*001c*/ 	.word	0x00000000
        /*0020*/ 	.short	0x000a
        /*0022*/ 	.short	0x0040
        /*0024*/ 	.byte	0x00, 0xf0, 0x11, 0x00


	//----- nvinfo : EIATTR_KPARAM_INFO
	.align		4
.L_63:
        /*0028*/ 	.byte	0x04, 0x17
        /*002a*/ 	.short	(.L_65 - .L_64)
.L_64:
        /*002c*/ 	.word	0x00000000
        /*0030*/ 	.short	0x0009
        /*0032*/ 	.short	0x0038
        /*0034*/ 	.byte	0x00, 0xf0, 0x21, 0x00


	//----- nvinfo : EIATTR_KPARAM_INFO
	.align		4
.L_65:
        /*0038*/ 	.byte	0x04, 0x17
        /*003a*/ 	.short	(.L_67 - .L_66)
.L_66:
        /*003c*/ 	.word	0x00000000
        /*0040*/ 	.short	0x0008
        /*0042*/ 	.short	0x0030
        /*0044*/ 	.byte	0x00, 0xf0, 0x21, 0x00


	//----- nvinfo : EIATTR_KPARAM_INFO
	.align		4
.L_67:
        /*0048*/ 	.byte	0x04, 0x17
        /*004a*/ 	.short	(.L_69 - .L_68)
.L_68:
        /*004c*/ 	.word	0x00000000
        /*0050*/ 	.short	0x0007
        /*0052*/ 	.short	0x0028
        /*0054*/ 	.byte	0x00, 0xf0, 0x11, 0x00


	//----- nvinfo : EIATTR_KPARAM_INFO
	.align		4
.L_69:
        /*0058*/ 	.byte	0x04, 0x17
        /*005a*/ 	.short	(.L_71 - .L_70)
.L_70:
        /*005c*/ 	.word	0x00000000
        /*0060*/ 	.short	0x0006
        /*0062*/ 	.short	0x0024
        /*0064*/ 	.byte	0x00, 0xf0, 0x11, 0x00


	//----- nvinfo : EIATTR_KPARAM_INFO
	.align		4
.L_71:
        /*0068*/ 	.byte	0x04, 0x17
        /*006a*/ 	.short	(.L_73 - .L_72)
.L_72:
        /*006c*/ 	.word	0x00000000
        /*0070*/ 	.short	0x0005
        /*0072*/ 	.short	0x0020
        /*0074*/ 	.byte	0x00, 0xf0, 0x11, 0x00


	//----- nvinfo : EIATTR_KPARAM_INFO
	.align		4
.L_73:
        /*0078*/ 	.byte	0x04, 0x17
        /*007a*/ 	.short	(.L_75 - .L_74)
.L_74:
        /*007c*/ 	.word	0x00000000
        /*0080*/ 	.short	0x0004
        /*0082*/ 	.short	0x001c
        /*0084*/ 	.byte	0x00, 0xf0, 0x11, 0x00


	//----- nvinfo : EIATTR_KPARAM_INFO
	.align		4
.L_75:
        /*0088*/ 	.byte	0x04, 0x17
        /*008a*/ 	.short	(.L_77 - .L_76)
.L_76:
        /*008c*/ 	.word	0x00000000
        /*0090*/ 	.short	0x0003
        /*0092*/ 	.short	0x0018
        /*0094*/ 	.byte	0x00, 0xf0, 0x11, 0x00


	//----- nvinfo : EIATTR_KPARAM_INFO
	.align		4
.L_77:
        /*0098*/ 	.byte	0x04, 0x17
        /*009a*/ 	.short	(.L_79 - .L_78)
.L_78:
        /*009c*/ 	.word	0x00000000
        /*00a0*/ 	.short	0x0002
        /*00a2*/ 	.short	0x0010
        /*00a4*/ 	.byte	0x00, 0xf0, 0x21, 0x00


	//----- nvinfo : EIATTR_KPARAM_INFO
	.align		4
.L_79:
        /*00a8*/ 	.byte	0x04, 0x17
        /*00aa*/ 	.short	(.L_81 - .L_80)
.L_80:
        /*00ac*/ 	.word	0x00000000
        /*00b0*/ 	.short	0x0001
        /*00b2*/ 	.short	0x0008
        /*00b4*/ 	.byte	0x00, 0xf0, 0x21, 0x00


	//----- nvinfo : EIATTR_KPARAM_INFO
	.align		4
.L_81:
        /*00b8*/ 	.byte	0x04, 0x17
        /*00ba*/ 	.short	(.L_83 - .L_82)
.L_82:
        /*00bc*/ 	.word	0x00000000
        /*00c0*/ 	.short	0x0000
        /*00c2*/ 	.short	0x0000
        /*00c4*/ 	.byte	0x00, 0xf0, 0x21, 0x00


	//----- nvinfo : EIATTR_SPARSE_MMA_MASK
	.align		4
.L_83:
        /*00c8*/ 	.byte	0x03, 0x50
        /*00ca*/ 	.short	0x0000


	//----- nvinfo : EIATTR_MAXREG_COUNT
	.align		4
        /*00cc*/ 	.byte	0x03, 0x1b
        /*00ce*/ 	.short	0x00ff


	//----- nvinfo : EIATTR_MERCURY_ISA_VERSION
	.align		4
        /*00d0*/ 	.byte	0x03, 0x5f
        /*00d2*/ 	.short	0x0101


	//----- nvinfo : EIATTR_EXIT_INSTR_OFFSETS
	.align		4
        /*00d4*/ 	.byte	0x04, 0x1c
        /*00d6*/ 	.short	(.L_85 - .L_84)


	//   ....[0]....
.L_84:
        /*00d8*/ 	.word	0x000000e0


	//   ....[1]....
        /*00dc*/ 	.word	0x00000250


	//----- nvinfo : EIATTR_CBANK_PARAM_SIZE
	.align		4
.L_85:
        /*00e0*/ 	.byte	0x03, 0x19
        /*00e2*/ 	.short	0x0048


	//----- nvinfo : EIATTR_PARAM_CBANK
	.align		4
        /*00e4*/ 	.byte	0x04, 0x0a
        /*00e6*/ 	.short	(.L_87 - .L_86)
	.align		4
.L_86:
        /*00e8*/ 	.word	index@(.nv.constant0._ZN17fastertransformer42transpose_COL32_ROW_rebuild_padding_kernelEPaPKaPKiiiiiiPKfS6_ii)
        /*00ec*/ 	.short	0x0210
        /*00ee*/ 	.short	0x0048


	//----- nvinfo : EIATTR_SW_WAR
	.align		4
.L_87:
        /*00f0*/ 	.byte	0x04, 0x36
        /*00f2*/ 	.short	(.L_89 - .L_88)
.L_88:
        /*00f4*/ 	.word	0x00000008
.L_89:


//--------------------- .nv.info._ZN17fastertransformer26transpose_COL32_ROW_kernelEPaPKaiiiiPKfS4_ii --------------------------
	.section	.nv.info._ZN17fastertransformer26transpose_COL32_ROW_kernelEPaPKaiiiiPKfS4_ii,"",@"SHT_CUDA_INFO"
	.sectionflags	@""
	.align	4


	//----- nvinfo : EIATTR_CUDA_API_VERSION
	.align		4
        /*0000*/ 	.byte	0x04, 0x37
        /*0002*/ 	.short	(.L_91 - .L_90)
.L_90:
        /*0004*/ 	.word	0x00000082


	//----- nvinfo : EIATTR_KPARAM_INFO
	.align		4
.L_91:
        /*0008*/ 	.byte	0x04, 0x17
        /*000a*/ 	.short	(.L_93 - .L_92)
.L_92:
        /*000c*/ 	.word	0x00000000
        /*0010*/ 	.short	0x0009
        /*0012*/ 	.short	0x0034
        /*0014*/ 	.byte	0x00, 0xf0, 0x11, 0x00


	//----- nvinfo : EIATTR_KPARAM_INFO
	.align		4
.L_93:
        /*0018*/ 	.byte	0x04, 0x17
        /*001a*/ 	.short	(.L_95 - .L_94)
.L_94:
        /*001c*/ 	.word	0x00000000
        /*0020*/ 	.short	0x0008
        /*0022*/ 	.short	0x0030
        /*0024*/ 	.byte	0x00, 0xf0, 0x11, 0x00


	//----- nvinfo : EIATTR_KPARAM_INFO
	.align		4
.L_95:
        /*0028*/ 	.byte	0x04, 0x17
        /*002a*/ 	.short	(.L_97 - .L_96)
.L_96:
        /*002c*/ 	.word	0x00000000
        /*0030*/ 	.short	0x0007
        /*0032*/ 	.short	0x0028
        /*0034*/ 	.byte	0x00, 0xf0, 0x21, 0x00


	//----- nvinfo : EIATTR_KPARAM_INFO
	.align		4
.L_97:
        /*0038*/ 	.byte	0x04, 0x17
        /*003a*/ 	.short	(.L_99 - .L_98)
.L_98:
        /*003c*/ 	.word	0x00000000
        /*0040*/ 	.short	0x0006
        /*0042*/ 	.short	0x0020
        /*0044*/ 	.byte	0x00, 0xf0, 0x21, 0x00


	//----- nvinfo : EIATTR_KPARAM_INFO
	.align		4
.L_99:
        /*0048*/ 	.byte	0x04, 0x17
        /*004a*/ 	.short	(.L_101 - .L_100)
.L_100:
        /*004c*/ 	.word	0x00000000
        /*0050*/ 	.short	0x0005
        /*0052*/ 	.short	0x001c
        /*0054*/ 	.byte	0x00, 0xf0, 0x11, 0x00


	//----- nvinfo : EIATTR_KPARAM_INFO
	.align		4
.L_101:
        /*0058*/ 	.byte	0x04, 0x17
        /*005a*/ 	.short	(.L_103 - .L_102)
.L_102:
        /*005c*/ 	.word	0x00000000
        /*0060*/ 	.short	0x0004
        /*0062*/ 	.short	0x0018
        /*0064*/ 	.byte	0x00, 0xf0, 0x11, 0x00


	//----- nvinfo : EIATTR_KPARAM_INFO
	.align		4
.L_103:
        /*0068*/ 	.byte	0x04, 0x17
        /*006a*/ 	.short	(.L_105 - .L_104)
.L_104:
        /*006c*/ 	.word	0x00000000
        /*0070*/ 	.short	0x0003
        /*0072*/ 	.short	0x0014
        /*0074*/ 	.byte	0x00, 0xf0, 0x11, 0x00


	//----- nvinfo : EIATTR_KPARAM_INFO
	.align		4
.L_105:
        /*0078*/ 	.byte	0x04, 0x17
        /*007a*/ 	.short	(.L_107 - .L_106)
.L_106:
        /*007c*/ 	.word	0x00000000
        /*0080*/ 	.short	0x0002
        /*0082*/ 	.short	0x0010
        /*0084*/ 	.byte	0x00, 0xf0, 0x11, 0x00


	//----- nvinfo : EIATTR_KPARAM_INFO
	.align		4
.L_107:
        /*0088*/ 	.byte	0x04, 0x17
        /*008a*/ 	.short	(.L_109 - .L_108)
.L_108:
        /*008c*/ 	.word	0x00000000
        /*0090*/ 	.short	0x0001
        /*0092*/ 	.short	0x0008
        /*0094*/ 	.byte	0x00, 0xf0, 0x21, 0x00


	//----- nvinfo : EIATTR_KPARAM_INFO
	.align		4
.L_109:
        /*0098*/ 	.byte	0x04, 0x17
        /*009a*/ 	.short	(.L_111 - .L_110)
.L_110:
        /*009c*/ 	.word	0x00000000
        /*00a0*/ 	.short	0x0000
        /*00a2*/ 	.short	0x0000
        /*00a4*/ 	.byte	0x00, 0xf0, 0x21, 0x00


	//----- nvinfo : EIATTR_SPARSE_MMA_MASK
	.align		4
.L_111:
        /*00a8*/ 	.byte	0x03, 0x50
        /*00aa*/ 	.short	0x0000


	//----- nvinfo : EIATTR_MAXREG_COUNT
	.align		4
        /*00ac*/ 	.byte	0x03, 0x1b
        /*00ae*/ 	.short	0x00ff


	//----- nvinfo : EIATTR_MERCURY_ISA_VERSION
	.align		4
        /*00b0*/ 	.byte	0x03, 0x5f
        /*00b2*/ 	.short	0x0101


	//----- nvinfo : EIATTR_EXIT_INSTR_OFFSETS
	.align		4
        /*00b4*/ 	.byte	0x04, 0x1c
        /*00b6*/ 	.short	(.L_113 - .L_112)


	//   ....[0]....
.L_112:
        /*00b8*/ 	.word	0x000001b0


	//----- nvinfo : EIATTR_CBANK_PARAM_SIZE
	.align		4
.L_113:
        /*00bc*/ 	.byte	0x03, 0x19
        /*00be*/ 	.short	0x0038


	//----- nvinfo : EIATTR_PARAM_CBANK
	.align		4
        /*00c0*/ 	.byte	0x04, 0x0a
        /*00c2*/ 	.short	(.L_115 - .L_114)
	.align		4
.L_114:
        /*00c4*/ 	.word	index@(.nv.constant0._ZN17fastertransformer26transpose_COL32_ROW_kernelEPaPKaiiiiPKfS4_ii)
        /*00c8*/ 	.short	0x0210
        /*00ca*/ 	.short	0x0038


	//----- nvinfo : EIATTR_SW_WAR
	.align		4
.L_115:
        /*00cc*/ 	.byte	0x04, 0x36
        /*00ce*/ 	.short	(.L_117 - .L_116)
.L_116:
        /*00d0*/ 	.word	0x00000008
.L_117:


//--------------------- .nv.info._ZN17fastertransformer38transpose_COL32_rebuild_padding_kernelEPaPKaPKiiiiiiPKfS6_i --------------------------
	.section	.nv.info._ZN17fastertransformer38transpose_COL32_rebuild_padding_kernelEPaPKaPKiiiiiiPKfS6_i,"",@"SHT_CUDA_INFO"
	.sectionflags	@""
	.align	4


	//----- nvinfo : EIATTR_CUDA_API_VERSION
	.align		4
        /*0000*/ 	.byte	0x04, 0x37
        /*0002*/ 	.short	(.L_119 - .L_118)
.L_118:
        /*0004*/ 	.word	0x00000082


	//----- nvinfo : EIATTR_KPARAM_INFO
	.align		4
.L_119:
        /*0008*/ 	.byte	0x04, 0x17
        /*000a*/ 	.short	(.L_121 - .L_120)
.L_120:
        /*000c*/ 	.word	0x00000000
        /*0010*/ 	.short	0x000a
        /*0012*/ 	.short	0x0040
        /*0014*/ 	.byte	0x00, 0xf0, 0x11, 0x00


	//----- nvinfo : EIATTR_KPARAM_INFO
	.align		4
.L_121:
        /*0018*/ 	.byte	0x04, 0x17
        /*001a*/ 	.short	(.L_123 - .L_122)
.L_122:
        /*001c*/ 	.word	0x00000000
        /*0020*/ 	.short	0x0009
        /*0022*/ 	.short	0x0038
        /*0024*/ 	.byte	0x00, 0xf0, 0x21, 0x00


	//----- nvinfo : EIATTR_KPARAM_INFO
	.align		4
.L_123:
        /*0028*/ 	.byte	0x04, 0x17
        /*002a*/ 	.short	(.L_125 - .L_124)
.L_124:
        /*002c*/ 	.word	0x00000000
        /*0030*/ 	.short	0x0008
        /*0032*/ 	.short	0x0030
        /*0034*/ 	.byte	0x00, 0xf0, 0x21, 0x00


	//----- nvinfo : EIATTR_KPARAM_INFO
	.align		4
.L_125:
        /*0038*/ 	.byte	0x04, 0x17
        /*003a*/ 	.short	(.L_127 - .L_126)
.L_126:
        /*003c*/ 	.word	0x00000000
        /*0040*/ 	.short	0x0007
        /*0042*/ 	.short	0x0028
        /*0044*/ 	.byte	0x00, 0xf0, 0x11, 0x00


	//----- nvinfo : EIATTR_KPARAM_INFO
	.align		4
.L_127:
        /*0048*/ 	.byte	0x04, 0x17
        /*004a*/ 	.short	(.L_129 - .L_128)
.L_128:
        /*004c*/ 	.word	0x00000000
        /*0050*/ 	.short	0x0006
        /*0052*/ 	.short	0x0024
        /*0054*/ 	.byte	0x00, 0xf0, 0x11, 0x00


	//----- nvinfo : EIATTR_KPARAM_INFO
	.align		4
.L_129:
        /*0058*/ 	.byte	0x04, 0x17
        /*005a*/ 	.short	(.L_131 - .L_130)
.L_130:
        /*005c*/ 	.word	0x00000000
        /*0060*/ 	.short	0x0005
        /*0062*/ 	.short	0x0020
        /*0064*/ 	.byte	0x00, 0xf0, 0x11, 0x00


	//----- nvinfo : EIATTR_KPARAM_INFO
	.align		4
.L_131:
        /*0068*/ 	.byte	0x04, 0x17
        /*006a*/ 	.short	(.L_133 - .L_132)
.L_132:
        /*006c*/ 	.word	0x00000000
        /*0070*/ 	.short	0x0004
        /*0072*/ 	.short	0x001c
        /*0074*/ 	.byte	0x00, 0xf0, 0x11, 0x00


	//----- nvinfo : EIATTR_KPARAM_INFO
	.align		4
.L_133:
        /*0078*/ 	.byte	0x04, 0x17
        /*007a*/ 	.short	(.L_135 - .L_134)
.L_134:
        /*007c*/ 	.word	0x00000000
        /*0080*/ 	.short	0x0003
        /*0082*/ 	.short	0x0018
        /*0084*/ 	.byte	0x00, 0xf0, 0x11, 0x00


	//----- nvinfo : EIATTR_KPARAM_INFO
	.align		4
.L_135:
        /*0088*/ 	.byte	0x04, 0x17
        /*008a*/ 	.short	(.L_137 - .L_136)
.L_136:
        /*008c*/ 	.word	0x00000000
        /*0090*/ 	.short	0x0002
        /*0092*/ 	.short	0x0010
        /*0094*/ 	.byte	0x00, 0xf0, 0x21, 0x00


	//----- nvinfo : EIATTR_KPARAM_INFO
	.align		4
.L_137:
        /*0098*/ 	.byte	0x04, 0x17
        /*009a*/ 	.short	(.L_139 - .L_138)
.L_138:
        /*009c*/ 	.word	0x00000000
        /*00a0*/ 	.short	0x0001
        /*00a2*/ 	.short	0x0008
        /*00a4*/ 	.byte	0x00, 0xf0, 0x21, 0x00


	//----- nvinfo : EIATTR_KPARAM_INFO
	.align		4
.L_139:
        /*00a8*/ 	.byte	0x04, 0x17
        /*00aa*/ 	.short	(.L_141 - .L_140)
.L_140:
        /*00ac*/ 	.word	0x00000000
        /*00b0*/ 	.short	0x0000
        /*00b2*/ 	.short	0x0000
        /*00b4*/ 	.byte	0x00, 0xf0, 0x21, 0x00


	//----- nvinfo : EIATTR_SPARSE_MMA_MASK
	.align		4
.L_141:
        /*00b8*/ 	.byte	0x03, 0x50
        /*00ba*/ 	.short	0x0000


	//----- nvinfo : EIATTR_MAXREG_COUNT
	.align		4
        /*00bc*/ 	.byte	0x03, 0x1b
        /*00be*/ 	.short	0x00ff


	//----- nvinfo : EIATTR_MERCURY_ISA_VERSION
	.align		4
        /*00c0*/ 	.byte	0x03, 0x5f
        /*00c2*/ 	.short	0x0101


	//----- nvinfo : EIATTR_EXIT_INSTR_OFFSETS
	.align		4
        /*00c4*/ 	.byte	0x04, 0x1c
        /*00c6*/ 	.short	(.L_143 - .L_142)


	//   ....[0]....
.L_142:
        /*00c8*/ 	.word	0x000000e0


	//   ....[1]....
        /*00cc*/ 	.word	0x00000290


	//----- nvinfo : EIATTR_CBANK_PARAM_SIZE
	.align		4
.L_143:
        /*00d0*/ 	.byte	0x03, 0x19
        /*00d2*/ 	.short	0x0044


	//----- nvinfo : EIATTR_PARAM_CBANK
	.align		4
        /*00d4*/ 	.byte	0x04, 0x0a
        /*00d6*/ 	.short	(.L_145 - .L_144)
	.align		4
.L_144:
        /*00d8*/ 	.word	index@(.nv.constant0._ZN17fastertransformer38transpose_COL32_rebuild_padding_kernelEPaPKaPKiiiiiiPKfS6_i)
        /*00dc*/ 	.short	0x0210
        /*00de*/ 	.short	0x0044


	//----- nvinfo : EIATTR_SW_WAR
	.align		4
.L_145:
        /*00e0*/ 	.byte	0x04, 0x36
        /*00e2*/ 	.short	(.L_147 - .L_146)
.L_146:
        /*00e4*/ 	.word	0x00000008
.L_147:


//--------------------- .nv.info._ZN17fastertransformer38transpose_COL32_rebuild_padding_kernelEPaPKiS2_iiiiiPKfS4_S4_i --------------------------
	.section	.nv.info._ZN17fastertransformer38transpose_COL32_rebuild_padding_kernelEPaPKiS2_iiiiiPKfS4_S4_i,"",@"SHT_CUDA_INFO"
	.sectionflags	@""
	.align	4


	//----- nvinfo : EIATTR_CUDA_API_VERSION
	.align		4
        /*0000*/ 	.byte	0x04, 0x37
        /*0002*/ 	.short	(.L_149 - .L_148)
.L_148:
        /*0004*/ 	.word	0x00000082


	//----- nvinfo : EIATTR_KPARAM_INFO
	.align		4
.L_149:
        /*0008*/ 	.byte	0x04, 0x17
        /*000a*/ 	.short	(.L_151 - .L_150)
.L_150:
        /*000c*/ 	.word	0x00000000
        /*0010*/ 	.short	0x000b
        /*0012*/ 	.short	0x0048
        /*0014*/ 	.byte	0x00, 0xf0, 0x11, 0x00


	//----- nvinfo : EIATTR_KPARAM_INFO
	.align		4
.L_151:
        /*0018*/ 	.byte	0x04, 0x17
        /*001a*/ 	.short	(.L_153 - .L_152)
.L_152:
        /*001c*/ 	.word	0x00000000
        /*0020*/ 	.short	0x000a
        /*0022*/ 	.short	0x0040
        /*0024*/ 	.byte	0x00, 0xf0, 0x21, 0x00


	//----- nvinfo : EIATTR_KPARAM_INFO
	.align		4
.L_153:
        /*0028*/ 	.byte	0x04, 0x17
        /*002a*/ 	.short	(.L_155 - .L_154)
.L_154:
        /*002c*/ 	.word	0x00000000
        /*0030*/ 	.short	0x0009
        /*0032*/ 	.short	0x0038
        /*0034*/ 	.byte	0x00, 0xf0, 0x21, 0x00


	//----- nvinfo : EIATTR_KPARAM_INFO
	.align		4
.L_155:
        /*0038*/ 	.byte	0x04, 0x17
        /*003a*/ 	.short	(.L_157 - .L_156)
.L_156:
        /*003c*/ 	.word	0x00000000
        /*0040*/ 	.short	0x0008
        /*0042*/ 	.short	0x0030
        /*0044*/ 	.byte	0x00, 0xf0, 0x21, 0x00


	//----- nvinfo : EIATTR_KPARAM_INFO
	.align		4
.L_157:
        /*0048*/ 	.byte	0x04, 0x17
        /*004a*/ 	.short	(.L_159 - .L_158)
.L_158:
        /*004c*/ 	.word	0x00000000
        /*0050*/ 	.short	0x0007
        /*0052*/ 	.short	0x0028
        /*0054*/ 	.byte	0x00, 0xf0, 0x11, 0x00


	//----- nvinfo : EIATTR_KPARAM_INFO
	.align		4
.L_159:
        /*0058*/ 	.byte	0x04, 0x17
        /*005a*/ 	.short	(.L_161 - .L_160)
.L_160:
        /*005c*/ 	.word	0x00000000
        /*0060*/ 	.short	0x0006
        /*0062*/ 	.short	0x0024
        /*0064*/ 	.byte	0x00, 0xf0, 0x11, 0x00


	//----- nvinfo : EIATTR_KPARAM_INFO
	.align		4
.L_161:
        /*0068*/ 	.byte	0x04, 0x17
        /*006a*/ 	.short	(.L_163 - .L_162)
.L_162:
        /*006c*/ 	.word	0x00000000
        /*0070*/ 	.short	0x0005
        /*0072*/ 	.short	0x0020
        /*0074*/ 	.byte	0x00, 0xf0, 0x11, 0x00


	//----- nvinfo : EIATTR_KPARAM_INFO
	.align		4
.L_163:
        /*0078*/ 	.byte	0x04, 0x17
        /*007a*/ 	.short	(.L_165 - .L_164)
.L_164:
        /*007c*/ 	.word	0x00000000
        /*0080*/ 	.short	0x0004
        /*0082*/ 	.short	0x001c
        /*0084*/ 	.byte	0x00, 0xf0, 0x11, 0x00


	//----- nvinfo : EIATTR_KPARAM_INFO
	.align		4
.L_165:
        /*0088*/ 	.byte	0x04, 0x17
        /*008a*/ 	.short	(.L_167 - .L_166)
.L_166:
        /*008c*/ 	.word	0x00000000
        /*0090*/ 	.short	0x0003
        /*0092*/ 	.short	0x0018
        /*0094*/ 	.byte	0x00, 0xf0, 0x11, 0x00


	//----- nvinfo : EIATTR_KPARAM_INFO
	.align		4
.L_167:
        /*0098*/ 	.byte	0x04, 0x17
        /*009a*/ 	.short	(.L_169 - .L_168)
.L_168:
        /*009c*/ 	.word	0x00000000
        /*00a0*/ 	.short	0x0002
        /*00a2*/ 	.short	0x0010
        /*00a4*/ 	.byte	0x00, 0xf0, 0x21, 0x00


	//----- nvinfo : EIATTR_KPARAM_INFO
	.align		4
.L_169:
        /*00a8*/ 	.byte	0x04, 0x17
        /*00aa*/ 	.short	(.L_171 - .L_170)
.L_170:
        /*00ac*/ 	.word	0x00000000
        /*00b0*/ 	.short	0x0001
        /*00b2*/ 	.short	0x0008
        /*00b4*/ 	.byte	0x00, 0xf0, 0x21, 0x00


	//----- nvinfo : EIATTR_KPARAM_INFO
	.align		4
.L_171:
        /*00b8*/ 	.byte	0x04, 0x17
        /*00ba*/ 	.short	(.L_173 - .L_172)
.L_172:
        /*00bc*/ 	.word	0x00000000
        /*00c0*/ 	.short	0x0000
        /*00c2*/ 	.short	0x0000
        /*00c4*/ 	.byte	0x00, 0xf0, 0x21, 0x00


	//----- nvinfo : EIATTR_SPARSE_MMA_MASK
	.align		4
.L_173:
        /*00c8*/ 	.byte	0x03, 0x50
        /*00ca*/ 	.short	0x0000


	//----- nvinfo : EIATTR_MAXREG_COUNT
	.align		4
        /*00cc*/ 	.byte	0x03, 0x1b
        /*00ce*/ 	.short	0x00ff


	//----- nvinfo : EIATTR_MERCURY_ISA_VERSION
	.align		4
        /*00d0*/ 	.byte	0x03, 0x5f
        /*00d2*/ 	.short	0x0101


	//----- nvinfo : EIATTR_EXIT_INSTR_OFFSETS
	.align		4
        /*00d4*/ 	.byte	0x04, 0x1c
        /*00d6*/ 	.short	(.L_175 - .L_174)


	//   ....[0]....
.L_174:
        /*00d8*/ 	.word	0x00000140


	//   ....[1]....
        /*00dc*/ 	.word	0x00000420


	//----- nvinfo : EIATTR_CBANK_PARAM_SIZE
	.align		4
.L_175:
        /*00e0*/ 	.byte	0x03, 0x19
        /*00e2*/ 	.short	0x004c


	//----- nvinfo : EIATTR_PARAM_CBANK
	.align		4
        /*00e4*/ 	.byte	0x04, 0x0a
        /*00e6*/ 	.short	(.L_177 - .L_176)
	.align		4
.L_176:
        /*00e8*/ 	.word	index@(.nv.constant0._ZN17fastertransformer38transpose_COL32_rebuild_padding_kernelEPaPKiS2_iiiiiPKfS4_S4_i)
        /*00ec*/ 	.short	0x0210
        /*00ee*/ 	.short	0x004c


	//----- nvinfo : EIATTR_SW_WAR
	.align		4
.L_177:
        /*00f0*/ 	.byte	0x04, 0x36
        /*00f2*/ 	.short	(.L_179 - .L_178)
.L_178:
        /*00f4*/ 	.word	0x00000008
.L_179:


//--------------------- .nv.info._ZN17fastertransformer22transpose_COL32_kernelEPaPKaiiiiPKfS4_ii --------------------------
	.section	.nv.info._ZN17fastertransformer22transpose_COL32_kernelEPaPKaiiiiPKfS4_ii,"",@"SHT_CUDA_INFO"
	.sectionflags	@""
	.align	4


	//----- nvinfo : EIATTR_CUDA_API_VERSION
	.align		4
        /*0000*/ 	.byte	0x04, 0x37
        /*0002*/ 	.short	(.L_181 - .L_180)
.L_180:
        /*0004*/ 	.word	0x00000082


	//----- nvinfo : EIATTR_KPARAM_INFO
	.align		4
.L_181:
        /*0008*/ 	.byte	0x04, 0x17
        /*000a*/ 	.short	(.L_183 - .L_182)
.L_182:
        /*000c*/ 	.word	0x00000000
        /*0010*/ 	.short	0x0009
        /*0012*/ 	.short	0x0034
        /*0014*/ 	.byte	0x00, 0xf0, 0x11, 0x00


	//----- nvinfo : EIATTR_KPARAM_INFO
	.align		4
.L_183:
        /*0018*/ 	.byte	0x04, 0x17
        /*001a*/ 	.short	(.L_185 - .L_184)
.L_184:
        /*001c*/ 	.word	0x00000000
        /*0020*/ 	.short	0x0008
        /*0022*/ 	.short	0x0030
        /*0024*/ 	.byte	0x00, 0xf0, 0x11, 0x00


	//----- nvinfo : EIATTR_KPARAM_INFO
	.align		4
.L_185:
        /*0028*/ 	.byte	0x04, 0x17
        /*002a*/ 	.short	(.L_187 - .L_186)
.L_186:
        /*002c*/ 	.word	0x00000000
        /*0030*/ 	.short	0x0007
        /*0032*/ 	.short	0x0028
        /*0034*/ 	.byte	0x00, 0xf0, 0x21, 0x00


	//----- nvinfo : EIATTR_KPARAM_INFO
	.align		4
.L_187:
        /*0038*/ 	.byte	0x04, 0x17
        /*003a*/ 	.short	(.L_189 - .L_188)
.L_188:
        /*003c*/ 	.word	0x00000000
        /*0040*/ 	.short	0x0006
        /*0042*/ 	.short	0x0020
        /*0044*/ 	.byte	0x00, 0xf0, 0x21, 0x00


	//----- nvinfo : EIATTR_KPARAM_INFO
	.align		4
.L_189:
        /*0048*/ 	.byte	0x04, 0x17
        /*004a*/ 	.short	(.L_191 - .L_190)
.L_190:
        /*004c*/ 	.word	0x00000000
        /*0050*/ 	.short	0x0005
        /*0052*/ 	.short	0x001c
        /*0054*/ 	.byte	0x00, 0xf0, 0x11, 0x00


	//----- nvinfo : EIATTR_KPARAM_INFO
	.align		4
.L_191:
        /*0058*/ 	.byte	0x04, 0x17
        /*005a*/ 	.short	(.L_193 - .L_192)
.L_192:
        /*005c*/ 	.word	0x00000000
        /*0060*/ 	.short	0x0004
        /*0062*/ 	.short	0x0018
        /*0064*/ 	.byte	0x00, 0xf0, 0x11, 0x00


	//----- nvinfo : EIATTR_KPARAM_INFO
	.align		4
.L_193:
        /*0068*/ 	.byte	0x04, 0x17
        /*006a*/ 	.short	(.L_195 - .L_194)
.L_194:
        /*006c*/ 	.word	0x00000000
        /*0070*/ 	.short	0x0003
        /*0072*/ 	.short	0x0014
        /*0074*/ 	.byte	0x00, 0xf0, 0x11, 0x00


	//----- nvinfo : EIATTR_KPARAM_INFO
	.align		4
.L_195:
        /*0078*/ 	.byte	0x04, 0x17
        /*007a*/ 	.short	(.L_197 - .L_196)
.L_196:
        /*007c*/ 	.word	0x00000000
        /*0080*/ 	.short	0x0002
        /*0082*/ 	.short	0x0010
        /*0084*/ 	.byte	0x00, 0xf0, 0x11, 0x00


	//----- nvinfo : EIATTR_KPARAM_INFO
	.align		4
.L_197:
        /*0088*/ 	.byte	0x04, 0x17
        /*008a*/ 	.short	(.L_199 - .L_198)
.L_198:
        /*008c*/ 	.word	0x00000000
        /*0090*/ 	.short	0x0001
        /*0092*/ 	.short	0x0008
        /*0094*/ 	.byte	0x00, 0xf0, 0x21, 0x00


	//----- nvinfo : EIATTR_KPARAM_INFO
	.align		4
.L_199:
        /*0098*/ 	.byte	0x04, 0x17
        /*009a*/ 	.short	(.L_201 - .L_200)
.L_200:
        /*009c*/ 	.word	0x00000000
        /*00a0*/ 	.short	0x0000
        /*00a2*/ 	.short	0x0000
        /*00a4*/ 	.byte	0x00, 0xf0, 0x21, 0x00


	//----- nvinfo : EIATTR_SPARSE_MMA_MASK
	.align		4
.L_201:
        /*00a8*/ 	.byte	0x03, 0x50
        /*00aa*/ 	.short	0x0000


	//----- nvinfo : EIATTR_MAXREG_COUNT
	.align		4
        /*00ac*/ 	.byte	0x03, 0x1b
        /*00ae*/ 	.short	0x00ff


	//----- nvinfo : EIATTR_MERCURY_ISA_VERSION
	.align		4
        /*00b0*/ 	.byte	0x03, 0x5f
        /*00b2*/ 	.short	0x0101


	//----- nvinfo : EIATTR_EXIT_INSTR_OFFSETS
	.align		4
        /*00b4*/ 	.byte	0x04, 0x1c
        /*00b6*/ 	.short	(.L_203 - .L_202)


	//   ....[0]....
.L_202:
        /*00b8*/ 	.word	0x000001e0


	//----- nvinfo : EIATTR_CBANK_PARAM_SIZE
	.align		4
.L_203:
        /*00bc*/ 	.byte	0x03, 0x19
        /*00be*/ 	.short	0x0038


	//----- nvinfo : EIATTR_PARAM_CBANK
	.align		4
        /*00c0*/ 	.byte	0x04, 0x0a
        /*00c2*/ 	.short	(.L_205 - .L_204)
	.align		4
.L_204:
        /*00c4*/ 	.word	index@(.nv.constant0._ZN17fastertransformer22transpose_COL32_kernelEPaPKaiiiiPKfS4_ii)
        /*00c8*/ 	.short	0x0210
        /*00ca*/ 	.short	0x0038


	//----- nvinfo : EIATTR_SW_WAR
	.align		4
.L_205:
        /*00cc*/ 	.byte	0x04, 0x36
        /*00ce*/ 	.short	(.L_207 - .L_206)
.L_206:
        /*00d0*/ 	.word	0x00000008
.L_207:


//--------------------- .nv.info._ZN17fastertransformer22transpose_COL32_kernelEP5char4PK4int4iiiiPKfS6_S6_ii --------------------------
	.section	.nv.info._ZN17fastertransformer22transpose_COL32_kernelEP5char4PK4int4iiiiPKfS6_S6_ii,"",@"SHT_CUDA_INFO"
	.sectionflags	@""
	.align	4


	//----- nvinfo : EIATTR_CUDA_API_VERSION
	.align		4
        /*0000*/ 	.byte	0x04, 0x37
        /*0002*/ 	.short	(.L_209 - .L_208)
.L_208:
        /*0004*/ 	.word	0x00000082


	//----- nvinfo : EIATTR_KPARAM_INFO
	.align		4
.L_209:
        /*0008*/ 	.byte	0x04, 0x17
        /*000a*/ 	.short	(.L_211 - .L_210)
.L_210:
        /*000c*/ 	.word	0x00000000
        /*0010*/ 	.short	0x000a
        /*0012*/ 	.short	0x003c
        /*0014*/ 	.byte	0x00, 0xf0, 0x11, 0x00


	//----- nvinfo : EIATTR_KPARAM_INFO
	.align		4
.L_211:
        /*0018*/ 	.byte	0x04, 0x17
        /*001a*/ 	.short	(.L_213 - .L_212)
.L_212:
        /*001c*/ 	.word	0x00000000
        /*0020*/ 	.short	0x0009
        /*0022*/ 	.short	0x0038
        /*0024*/ 	.byte	0x00, 0xf0, 0x11, 0x00


	//----- nvinfo : EIATTR_KPARAM_INFO
	.align		4
.L_213:
        /*0028*/ 	.byte	0x04, 0x17
        /*002a*/ 	.short	(.L_215 - .L_214)
.L_214:
        /*002c*/ 	.word	0x00000000
        /*0030*/ 	.short	0x0008
        /*0032*/ 	.short	0x0030
        /*0034*/ 	.byte	0x00, 0xf0, 0x21, 0x00


	//----- nvinfo : EIATTR_KPARAM_INFO
	.align		4
.L_215:
        /*0038*/ 	.byte	0x04, 0x17
        /*003a*/ 	.short	(.L_217 - .L_216)
.L_216:
        /*003c*/ 	.word	0x00000000
        /*0040*/ 	.short	0x0007
        /*0042*/ 	.short	0x0028
        /*0044*/ 	.byte	0x00, 0xf0, 0x21, 0x00


	//----- nvinfo : EIATTR_KPARAM_INFO
	.align		4
.L_217:
        /*0048*/ 	.byte	0x04, 0x17
        /*004a*/ 	.short	(.L_219 - .L_218)
.L_218:
        /*004c*/ 	.word	0x00000000
        /*0050*/ 	.short	0x0006
        /*0052*/ 	.short	0x0020
        /*0054*/ 	.byte	0x00, 0xf0, 0x21, 0x00


	//----- nvinfo : EIATTR_KPARAM_INFO
	.align		4
.L_219:
        /*0058*/ 	.byte	0x04, 0x17
        /*005a*/ 	.short	(.L_221 - .L_220)
.L_220:
        /*005c*/ 	.word	0x00000000
        /*0060*/ 	.short	0x0005
        /*0062*/ 	.short	0x001c
        /*0064*/ 	.byte	0x00, 0xf0, 0x11, 0x00


	//----- nvinfo : EIATTR_KPARAM_INFO
	.align		4
.L_221:
        /*0068*/ 	.byte	0x04, 0x17
        /*006a*/ 	.short	(.L_223 - .L_222)
.L_222:
        /*006c*/ 	.word	0x00000000
        /*0070*/ 	.short	0x0004
        /*0072*/ 	.short	0x0018
        /*0074*/ 	.byte	0x00, 0xf0, 0x11, 0x00


	//----- nvinfo : EIATTR_KPARAM_INFO
	.align		4
.L_223:
        /*0078*/ 	.byte	0x04, 0x17
        /*007a*/ 	.short	(.L_225 - .L_224)
.L_224:
        /*007c*/ 	.word	0x00000000
        /*0080*/ 	.short	0x0003
        /*0082*/ 	.short	0x0014
        /*0084*/ 	.byte	0x00, 0xf0, 0x11, 0x00


	//----- nvinfo : EIATTR_KPARAM_INFO
	.align		4
.L_225:
        /*0088*/ 	.byte	0x04, 0x17
        /*008a*/ 	.short	(.L_227 - .L_226)
.L_226:
        /*008c*/ 	.word	0x00000000
        /*0090*/ 	.short	0x0002
        /*0092*/ 	.short	0x0010
        /*0094*/ 	.byte	0x00, 0xf0, 0x11, 0x00


	//----- nvinfo : EIATTR_KPARAM_INFO
	.align		4
.L_227:
        /*0098*/ 	.byte	0x04, 0x17
        /*009a*/ 	.short	(.L_229 - .L_228)
.L_228:
        /*009c*/ 	.word	0x00000000
        /*00a0*/ 	.short	0x0001
        /*00a2*/ 	.short	0x0008
        /*00a4*/ 	.byte	0x00, 0xf0, 0x21, 0x00


	//----- nvinfo : EIATTR_KPARAM_INFO
	.align		4
.L_229:
        /*00a8*/ 	.byte	0x04, 0x17
        /*00aa*/ 	.short	(.L_231 - .L_230)
.L_230:
        /*00ac*/ 	.word	0x00000000
        /*00b0*/ 	.short	0x0000
        /*00b2*/ 	.short	0x0000
        /*00b4*/ 	.byte	0x00, 0xf0, 0x21, 0x00


	//----- nvinfo : EIATTR_SPARSE_MMA_MASK
	.align		4
.L_231:
        /*00b8*/ 	.byte	0x03, 0x50
        /*00ba*/ 	.short	0x0000


	//----- nvinfo : EIATTR_MAXREG_COUNT
	.align		4
        /*00bc*/ 	.byte	0x03, 0x1b
        /*00be*/ 	.short	0x00ff


	//----- nvinfo : EIATTR_MERCURY_ISA_VERSION
	.align		4
        /*00c0*/ 	.byte	0x03, 0x5f
        /*00c2*/ 	.short	0x0101


	//----- nvinfo : EIATTR_EXIT_INSTR_OFFSETS
	.align		4
        /*00c4*/ 	.byte	0x04, 0x1c
        /*00c6*/ 	.short	(.L_233 - .L_232)


	//   ....[0]....
.L_232:
        /*00c8*/ 	.word	0x00000360


	//----- nvinfo : EIATTR_CBANK_PARAM_SIZE
	.align		4
.L_233:
        /*00cc*/ 	.byte	0x03, 0x19
        /*00ce*/ 	.short	0x0040


	//----- nvinfo : EIATTR_PARAM_CBANK
	.align		4
        /*00d0*/ 	.byte	0x04, 0x0a
        /*00d2*/ 	.short	(.L_235 - .L_234)
	.align		4
.L_234:
        /*00d4*/ 	.word	index@(.nv.constant0._ZN17fastertransformer22transpose_COL32_kernelEP5char4PK4int4iiiiPKfS6_S6_ii)
        /*00d8*/ 	.short	0x0210
        /*00da*/ 	.short	0x0040


	//----- nvinfo : EIATTR_SW_WAR
	.align		4
.L_235:
        /*00dc*/ 	.byte	0x04, 0x36
        /*00de*/ 	.short	(.L_237 - .L_236)
.L_236:
        /*00e0*/ 	.word	0x00000008
.L_237:


//--------------------- .nv.callgraph             --------------------------
	.section	.nv.callgraph,"",@"SHT_CUDA_CALLGRAPH"
	.align	4
	.sectionentsize	8
	.align		4
        /*0000*/ 	.word	0x00000000
	.align		4
        /*0004*/ 	.word	0xffffffff
	.align		4
        /*0008*/ 	.word	0x00000000
	.align		4
        /*000c*/ 	.word	0xfffffffe
	.align		4
        /*0010*/ 	.word	0x00000000
	.align		4
        /*0014*/ 	.word	0xfffffffd
	.align		4
        /*0018*/ 	.word	0x00000000
	.align		4
        /*001c*/ 	.word	0xfffffffc


//--------------------- .text._ZN17fastertransformer21transpose_int8_tensorEPaPKamm --------------------------
	.section	.text._ZN17fastertransformer21transpose_int8_tensorEPaPKamm,"ax",@progbits
	.align	128
        .global         _ZN17fastertransformer21transpose_int8_tensorEPaPKamm
        .type           _ZN17fastertransformer21transpose_int8_tensorEPaPKamm,@function
        .size           _ZN17fastertransformer21transpose_int8_tensorEPaPKamm,(.L_x_7 - _ZN17fastertransformer21transpose_int8_tensorEPaPKamm)
        .other          _ZN17fastertransformer21transpose_int8_tensorEPaPKamm,@"STO_CUDA_ENTRY STV_DEFAULT"
_ZN17fastertransformer21transpose_int8_tensorEPaPKamm:
.text._ZN17fastertransformer21transpose_int8_tensorEPaPKamm:
[----:B------:R-:W-:Y:S01]  /*0000*/  LDC R1, c[0x0][0x28] ;  /* 0x00000a00ff017b82 */ /* 0x000fe20000000800 */
[----:B------:R-:W0:Y:S07]  /*0010*/  S2R R0, SR_TID.X ;  /* 0x0000000000007919 */ /* 0x000e2e0000002100 */
[----:B------:R-:W1:Y:S01]  /*0020*/  S2UR UR4, SR_CTAID.X ;  /* 0x00000000000479c3 */ /* 0x000e620000002500 */
[----:B------:R-:W-:Y:S01]  /*0030*/  ULDC UR10, c[0x0][0x0] ;  /* 0x00000000000a7ab9 */ /* 0x000fe20000000800 */
[----:B------:R-:W-:Y:S01]  /*0040*/  ULDC UR11, c[0x0][0x4] ;  /* 0x00000100000b7ab9 */ /* 0x000fe20000000800 */
[----:B------:R-:W2:Y:S01]  /*0050*/  S2R R7, SR_TID.Y ;  /* 0x0000000000077919 */ /* 0x000ea20000002200 */
[----:B------:R-:W-:Y:S01]  /*0060*/  ULDC.64 UR12, c[0x0][0x228] ;  /* 0x00008a00000c7ab9 */ /* 0x000fe20000000a00 */
[----:B------:R-:W-:-:S03]  /*0070*/  ULDC.64 UR14, c[0x0][0x220] ;  /* 0x00008800000e7ab9 */ /* 0x000fc60000000a00 */
[----:B------:R-:W3:Y:S01]  /*0080*/  S2UR UR5, SR_CTAID.Y ;  /* 0x00000000000579c3 */ /* 0x000ee20000002600 */
[----:B-1----:R-:W-:-:S06]  /*0090*/  UIMAD UR4, UR4, UR10, URZ ;  /* 0x0000000a040472a4 */ /* 0x002fcc000f8e023f */
[----:B0-----:R-:W-:Y:S01]  /*00a0*/  VIADD R2, R0, UR4 ;  /* 0x0000000400027c36 */ /* 0x001fe20008000000 */
[----:B---3--:R-:W-:Y:S01]  /*00b0*/  UIMAD UR5, UR11, UR5, URZ ;  /* 0x000000050b0572a4 */ /* 0x008fe2000f8e023f */
[----:B--2---:R-:W-:-:S03]  /*00c0*/  IMAD R0, R7, UR10, R0 ;  /* 0x0000000a07007c24 */ /* 0x004fc6000f8e0200 */
[----:B------:R-:W-:Y:S02]  /*00d0*/  ISETP.GE.U32.AND P0, PT, R2, UR12, PT ;  /* 0x0000000c02007c0c */ /* 0x000fe4000bf06070 */
[----:B------:R-:W-:Y:S01]  /*00e0*/  VIADD R5, R7, UR5 ;  /* 0x0000000507057c36 */ /* 0x000fe20008000000 */
[----:B------:R-:W-:-:S04]  /*00f0*/  SHF.R.S32.HI R3, RZ, 0x1f, R2 ;  /* 0x0000001fff037819 */ /* 0x000fc80000011402 */
[----:B------:R-:W-:Y:S02]  /*0100*/  ISETP.GE.U32.AND P1, PT, R5, UR14, PT ;  /* 0x0000000e05007c0c */ /* 0x000fe4000bf26070 */
[----:B------:R-:W-:Y:S02]  /*0110*/  ISETP.GE.U32.AND.EX P0, PT, R3, UR13, PT, P0 ;  /* 0x0000000d03007c0c */ /* 0x000fe4000bf06100 */
[----:B------:R-:W-:-:S04]  /*0120*/  SHF.R.S32.HI R4, RZ, 0x1f, R5 ;  /* 0x0000001fff047819 */ /* 0x000fc80000011405 */
[----:B------:R-:W-:-:S13]  /*0130*/  ISETP.GE.U32.OR.EX P0, PT, R4, UR15, P0, P1 ;  /* 0x0000000f04007c0c */ /* 0x000fda0008706510 */
[----:B------:R-:W-:Y:S05]  /*0140*/  @P0 EXIT ;  /* 0x000000000000094d */ /* 0x000fea0003800000 */
[----:B------:R-:W-:Y:S01]  /*0150*/  IMAD R4, R4, UR12, RZ ;  /* 0x0000000c04047c24 */ /* 0x000fe2000f8e02ff */
[----:B------:R-:W-:Y:S01]  /*0160*/  ULDC.64 UR6, c[0x0][0x218] ;  /* 0x0000860000067ab9 */ /* 0x000fe20000000a00 */
[----:B------:R-:W-:Y:S01]  /*0170*/  IMAD.WIDE.U32 R2, R5, UR12, R2 ;  /* 0x0000000c05027c25 */ /* 0x000fe2000f8e0002 */
[----:B------:R-:W-:-:S03]  /*0180*/  ULDC.64 UR8, c[0x0][0x208] ;  /* 0x0000820000087ab9 */ /* 0x000fc60000000a00 */
[----:B------:R-:W-:Y:S01]  /*0190*/  IMAD R5, R5, UR13, R4 ;  /* 0x0000000d05057c24 */ /* 0x000fe2000f8e0204 */
[----:B------:R-:W-:-:S04]  /*01a0*/  IADD3 R2, P0, R2, UR6, RZ ;  /* 0x0000000602027c10 */ /* 0x000fc8000ff1e0ff */
[----:B------:R-:W-:-:S05]  /*01b0*/  IADD3.X R3, R3, UR7, R5, P0, !PT ;  /* 0x0000000703037c10 */ /* 0x000fca00087fe405 */
[----:B------:R0:W2:Y:S01]  /*01c0*/  LDG.E.U8 R7, desc[UR8][R2.64] ;  /* 0x0000000802077981 */ /* 0x0000a2000c1e1100 */
[----:B------:R-:W1:Y:S01]  /*01d0*/  I2F.U32.RP R6, UR11 ;  /* 0x0000000b00067d06 */ /* 0x000e620008209000 */
[----:B------:R-:W3:Y:S01]  /*01e0*/  S2UR UR7, SR_CgaCtaId ;  /* 0x00000000000779c3 */ /* 0x000ee20000008800 */
[----:B------:R-:W-:Y:S01]  /*01f0*/  UMOV UR6, 0x400 ;  /* 0x0000040000067882 */ /* 0x000fe20000000000 */
[----:B------:R-:W-:-:S05]  /*0200*/  ISETP.NE.U32.AND P2, PT, RZ, UR11, PT ;  /* 0x0000000bff007c0c */ /* 0x000fca000bf45070 */
[----:B-1----:R-:W1:Y:S01]  /*0210*/  MUFU.RCP R6, R6 ;  /* 0x0000000600067308 */ /* 0x002e620000001000 */
[----:B---3--:R-:W-:Y:S01]  /*0220*/  ULEA UR6, UR7, UR6, 0x18 ;  /* 0x0000000607067291 */ /* 0x008fe2000f8ec03f */
[----:B-1----:R-:W-:-:S06]  /*0230*/  IADD3 R4, R6, 0xffffffe, RZ ;  /* 0x0ffffffe06047810 */ /* 0x002fcc0007ffe0ff */
[----:B------:R1:W3:Y:S02]  /*0240*/  F2I.FTZ.U32.TRUNC.NTZ R5, R4 ;  /* 0x0000000400057305 */ /* 0x0002e4000021f000 */
[----:B-1----:R-:W-:Y:S01]  /*0250*/  HFMA2.MMA R4, -RZ, RZ, 0, 0 ;  /* 0x00000000ff047435 */ /* 0x002fe200000001ff */
[----:B---3--:R-:W-:-:S04]  /*0260*/  IMAD.MOV R9, RZ, RZ, -R5 ;  /* 0x000000ffff097224 */ /* 0x008fc800078e0a05 */
[----:B------:R-:W-:-:S05]  /*0270*/  IMAD R9, R9, UR11, RZ ;  /* 0x0000000b09097c24 */ /* 0x000fca000f8e02ff */
[----:B------:R-:W-:-:S06]  /*0280*/  IMAD.HI.U32 R5, R5, R9, R4 ;  /* 0x0000000905057227 */ /* 0x000fcc00078e0004 */
[----:B------:R-:W-:-:S04]  /*0290*/  IMAD.HI.U32 R5, R5, R0, RZ ;  /* 0x0000000005057227 */ /* 0x000fc800078e00ff */
[----:B0-----:R-:W-:-:S04]  /*02a0*/  IMAD.MOV R3, RZ, RZ, -R5 ;  /* 0x000000ffff037224 */ /* 0x001fc800078e0a05 */
[----:B------:R-:W-:-:S05]  /*02b0*/  IMAD R2, R3, UR11, R0 ;  /* 0x0000000b03027c24 */ /* 0x000fca000f8e0200 */
[----:B------:R-:W-:-:S13]  /*02c0*/  ISETP.GE.U32.AND P0, PT, R2, UR11, PT ;  /* 0x0000000b02007c0c */ /* 0x000fda000bf06070 */
[----:B------:R-:W-:Y:S01]  /*02d0*/  @P0 IADD3 R2, R2, -UR11, RZ ;  /* 0x8000000b02020c10 */ /* 0x000fe2000fffe0ff */
[----:B------:R-:W-:-:S03]  /*02e0*/  @P0 VIADD R5, R5, 0x1 ;  /* 0x0000000105050836 */ /* 0x000fc60000000000 */
[----:B------:R-:W-:-:S13]  /*02f0*/  ISETP.GE.U32.AND P1, PT, R2, UR11, PT ;  /* 0x0000000b02007c0c */ /* 0x000fda000bf26070 */
[----:B------:R-:W-:Y:S02]  /*0300*/  @P1 IADD3 R5, R5, 0x1, RZ ;  /* 0x0000000105051810 */ /* 0x000fe40007ffe0ff */
[----:B------:R-:W-:-:S05]  /*0310*/  @!P2 LOP3.LUT R5, RZ, UR11, RZ, 0x33, !PT ;  /* 0x0000000bff05ac12 */ /* 0x000fca000f8e33ff */
[----:B------:R-:W-:-:S04]  /*0320*/  IMAD.MOV R3, RZ, RZ, -R5 ;  /* 0x000000ffff037224 */ /* 0x000fc800078e0a05 */
[----:B------:R-:W-:-:S04]  /*0330*/  IMAD R2, R3, UR11, R0 ;  /* 0x0000000b03027c24 */ /* 0x000fc8000f8e0200 */
[C---:B------:R-:W-:Y:S01]  /*0340*/  IMAD R4, R2.reuse, UR10, R5 ;  /* 0x0000000a02047c24 */ /* 0x040fe2000f8e0205 */
[----:B------:R-:W-:Y:S01]  /*0350*/  IADD3 R5, R5, UR4, RZ ;  /* 0x0000000405057c10 */ /* 0x000fe2000fffe0ff */
[----:B------:R-:W-:-:S03]  /*0360*/  VIADD R2, R2, UR5 ;  /* 0x0000000502027c36 */ /* 0x000fc60008000000 */
[----:B------:R-:W-:Y:S02]  /*0370*/  SHF.R.S32.HI R6, RZ, 0x1f, R5 ;  /* 0x0000001fff067819 */ /* 0x000fe40000011405 */
[----:B------:R-:W-:-:S03]  /*0380*/  SHF.R.S32.HI R3, RZ, 0x1f, R2 ;  /* 0x0000001fff037819 */ /* 0x000fc60000011402 */
[----:B------:R-:W-:Y:S02]  /*0390*/  IMAD R6, R6, UR14, RZ ;  /* 0x0000000e06067c24 */ /* 0x000fe4000f8e02ff */
[----:B------:R-:W-:-:S04]  /*03a0*/  IMAD.WIDE.U32 R2, R5, UR14, R2 ;  /* 0x0000000e05027c25 */ /* 0x000fc8000f8e0002 */
[----:B------:R-:W-:Y:S01]  /*03b0*/  IMAD R5, R5, UR15, R6 ;  /* 0x0000000f05057c24 */ /* 0x000fe2000f8e0206 */
[----:B--2---:R-:W-:Y:S01]  /*03c0*/  STS.U8 [R0+UR6], R7 ;  /* 0x0000000700007988 */ /* 0x004fe20008000006 */
[----:B------:R-:W-:Y:S06]  /*03d0*/  BAR.SYNC.DEFER_BLOCKING 0x0 ;  /* 0x0000000000007b1d */ /* 0x000fec0000010000 */
[----:B------:R-:W0:Y:S01]  /*03e0*/  LDS.U8 R9, [R4+UR6] ;  /* 0x0000000604097984 */ /* 0x000e220008000000 */
[----:B------:R-:W-:Y:S02]  /*03f0*/  ULDC.64 UR6, c[0x0][0x210] ;  /* 0x0000840000067ab9 */ /* 0x000fe40000000a00 */
[----:B------:R-:W-:-:S04]  /*0400*/  IADD3 R2, P0, R2, UR6, RZ ;  /* 0x0000000602027c10 */ /* 0x000fc8000ff1e0ff */
[----:B------:R-:W-:-:S05]  /*0410*/  IADD3.X R3, R3, UR7, R5, P0, !PT ;  /* 0x0000000703037c10 */ /* 0x000fca00087fe405 */
[----:B0-----:R-:W-:Y:S01]  /*0420*/  STG.E.U8 desc[UR8][R2.64], R9 ;  /* 0x0000000902007986 */ /* 0x001fe2000c101108 */
[----:B------:R-:W-:Y:S05]  /*0430*/  EXIT ;  /* 0x000000000000794d */ /* 0x000fea0003800000 */
.L_x_0:
[----:B------:R-:W-:-:S00]  /*0440*/  BRA `(.L_x_0) ;  /* 0xfffffffc00fc7947 */ /* 0x000fc0000383ffff */
[----:B------:R-:W-:-:S00]  /*0450*/  NOP ;  /* 0x0000000000007918 */ /* 0x000fc00000000000 */
        /* <DEDUP_REMOVED lines=10> */
.L_x_7:


//--------------------- .text._ZN17fastertransformer42transpose_COL32_ROW_rebuild_padding_kernelEPaPKaPKiiiiiiPKfS6_ii --------------------------
	.section	.text._ZN17fastertransformer42transpose_COL32_ROW_rebuild_padding_kernelEPaPKaPKiiiiiiPKfS6_ii,"ax",@progbits
	.align	128
        .global         _ZN17fastertransformer42transpose_COL32_ROW_rebuild_padding_kernelEPaPKaPKiiiiiiPKfS6_ii
        .type           _ZN17fastertransformer42transpose_COL32_ROW_rebuild_padding_kernelEPaPKaPKiiiiiiPKfS6_ii,@function
        .size           _ZN17fastertransformer42transpose_COL32_ROW_rebuild_padding_kernelEPaPKaPKiiiiiiPKfS6_ii,(.L_x_8 - _ZN17fastertransformer42transpose_COL32_ROW_rebuild_padding_kernelEPaPKaPKiiiiiiPKfS6_ii)
        .other          _ZN17fastertransformer42transpose_COL32_ROW_rebuild_padding_kernelEPaPKaPKiiiiiiPKfS6_ii,@"STO_CUDA_ENTRY STV_DEFAULT"
_ZN17fastertransformer42transpose_COL32_ROW_rebuild_padding_kernelEPaPKaPKiiiiiiPKfS6_ii:
.text._ZN17fastertransformer42transpose_COL32_ROW_rebuild_padding_kernelEPaPKaPKiiiiiiPKfS6_ii:
[----:B------:R-:W-:Y:S01]  /*0000*/  LDC R1, c[0x0][0x28] ;  /* 0x00000a00ff017b82 */ /* 0x000fe20000000800 */
[----:B------:R-:W0:Y:S07]  /*0010*/  S2R R5, SR_CTAID.X ;  /* 0x0000000000057919 */ /* 0x000e2e0000002500 */
[----:B------:R-:W1:Y:S01]  /*0020*/  S2UR UR6, SR_CTAID.Y ;  /* 0x00000000000679c3 */ /* 0x000e620000002600 */
[----:B------:R-:W-:-:S07]  /*0030*/  ULDC.64 UR4, c[0x0][0x208] ;  /* 0x0000820000047ab9 */ /* 0x000fce0000000a00 */
[----:B------:R-:W1:Y:S08]  /*0040*/  LDC R9, c[0x0][0x230] ;  /* 0x00008c00ff097b82 */ /* 0x000e700000000800 */
[----:B------:R-:W2:Y:S01]  /*0050*/  LDC.64 R6, c[0x0][0x220] ;  /* 0x00008800ff067b82 */ /* 0x000ea20000000a00 */
[----:B0-----:R-:W-:Y:S01]  /*0060*/  SHF.R.S32.HI R3, RZ, 0x1f, R5 ;  /* 0x0000001fff037819 */ /* 0x001fe20000011405 */
[----:B-1----:R-:W-:-:S05]  /*0070*/  IMAD R0, R9, UR6, RZ ;  /* 0x0000000609007c24 */ /* 0x002fca000f8e02ff */
[----:B------:R-:W-:-:S04]  /*0080*/  IADD3 R4, P0, R0, R5, RZ ;  /* 0x0000000500047210 */ /* 0x000fc80007f1e0ff */
[----:B------:R-:W-:Y:S02]  /*0090*/  LEA.HI.X.SX32 R3, R0, R3, 0x1, P0 ;  /* 0x0000000300037211 */ /* 0x000fe400000f0eff */
[----:B--2---:R-:W-:-:S04]  /*00a0*/  LEA R2, P0, R4, R6, 0x2 ;  /* 0x0000000604027211 */ /* 0x004fc800078010ff */
[----:B------:R-:W-:-:S05]  /*00b0*/  LEA.HI.X R3, R4, R7, R3, 0x2, P0 ;  /* 0x0000000704037211 */ /* 0x000fca00000f1403 */
[----:B------:R-:W2:Y:S02]  /*00c0*/  LDG.E.CONSTANT R0, desc[UR4][R2.64] ;  /* 0x0000000402007981 */ /* 0x000ea4000c1e9900 */
[----:B--2---:R-:W-:-:S13]  /*00d0*/  ISETP.GE.AND P0, PT, R0, RZ, PT ;  /* 0x000000ff0000720c */ /* 0x004fda0003f06270 */
[----:B------:R-:W-:Y:S05]  /*00e0*/  @!P0 EXIT ;  /* 0x000000000000894d */ /* 0x000fea0003800000 */
[----:B------:R-:W0:Y:S01]  /*00f0*/  S2R R6, SR_TID.X ;  /* 0x0000000000067919 */ /* 0x000e220000002100 */
[----:B------:R-:W1:Y:S01]  /*0100*/  LDC R10, c[0x0][0x234] ;  /* 0x00008d00ff0a7b82 */ /* 0x000e620000000800 */
[----:B------:R-:W1:Y:S07]  /*0110*/  S2R R7, SR_TID.Y ;  /* 0x0000000000077919 */ /* 0x000e6e0000002200 */
[----:B------:R-:W2:Y:S01]  /*0120*/  LDC.64 R2, c[0x0][0x218] ;  /* 0x00008600ff027b82 */ /* 0x000ea20000000a00 */
[----:B0-----:R-:W-:-:S05]  /*0130*/  IMAD.SHL.U32 R6, R6, 0x4, RZ ;  /* 0x0000000406067824 */ /* 0x001fca00078e00ff */
[----:B------:R-:W-:-:S05]  /*0140*/  LOP3.LUT R4, R6, 0x1c, RZ, 0xc0, !PT ;  /* 0x0000001c06047812 */ /* 0x000fca00078ec0ff */
[----:B------:R-:W-:Y:S01]  /*0150*/  IMAD R8, R5, 0x20, R4 ;  /* 0x0000002005087824 */ /* 0x000fe200078e0204 */
[----:B------:R-:W-:Y:S01]  /*0160*/  LOP3.LUT R5, R6, 0xffffffe0, RZ, 0xc0, !PT ;  /* 0xffffffe006057812 */ /* 0x000fe200078ec0ff */
[----:B-1----:R-:W-:Y:S01]  /*0170*/  IMAD R4, R10, UR6, R7 ;  /* 0x000000060a047c24 */ /* 0x002fe2000f8e0207 */
[----:B------:R-:W-:-:S03]  /*0180*/  ULDC.64 UR6, c[0x0][0x250] ;  /* 0x0000940000067ab9 */ /* 0x000fc60000000a00 */
[----:B------:R-:W-:-:S04]  /*0190*/  IMAD R5, R5, R9, R8 ;  /* 0x0000000905057224 */ /* 0x000fc800078e0208 */
[----:B------:R-:W-:Y:S01]  /*01a0*/  IMAD R4, R4, UR6, R5 ;  /* 0x0000000604047c24 */ /* 0x000fe2000f8e0205 */
[----:B------:R-:W-:-:S04]  /*01b0*/  ULDC UR6, c[0x0][0x238] ;  /* 0x00008e0000067ab9 */ /* 0x000fc80000000800 */
[----:B------:R-:W-:-:S05]  /*01c0*/  SHF.R.S32.HI R5, RZ, 0x2, R4 ;  /* 0x00000002ff057819 */ /* 0x000fca0000011404 */
[----:B--2---:R-:W-:Y:S02]  /*01d0*/  IMAD.WIDE R2, R5, 0x4, R2 ;  /* 0x0000000405027825 */ /* 0x004fe400078e0202 */
[----:B------:R-:W0:Y:S04]  /*01e0*/  LDC.64 R4, c[0x0][0x210] ;  /* 0x00008400ff047b82 */ /* 0x000e280000000a00 */
[----:B------:R-:W2:Y:S01]  /*01f0*/  LDG.E.CONSTANT R3, desc[UR4][R2.64] ;  /* 0x0000000402037981 */ /* 0x000ea2000c1e9900 */
[----:B------:R-:W-:-:S04]  /*0200*/  IMAD R7, R7, UR6, R6 ;  /* 0x0000000607077c24 */ /* 0x000fc8000f8e0206 */
[----:B------:R-:W-:-:S05]  /*0210*/  IMAD R7, R0, UR7, R7 ;  /* 0x0000000700077c24 */ /* 0x000fca000f8e0207 */
[----:B------:R-:W-:-:S05]  /*0220*/  SHF.R.S32.HI R7, RZ, 0x2, R7 ;  /* 0x00000002ff077819 */ /* 0x000fca0000011407 */
[----:B0-----:R-:W-:-:S05]  /*0230*/  IMAD.WIDE R4, R7, 0x4, R4 ;  /* 0x0000000407047825 */ /* 0x001fca00078e0204 */
[----:B--2---:R-:W-:Y:S01]  /*0240*/  STG.E desc[UR4][R4.64], R3 ;  /* 0x0000000304007986 */ /* 0x004fe2000c101904 */
[----:B------:R-:W-:Y:S05]  /*0250*/  EXIT ;  /* 0x000000000000794d */ /* 0x000fea0003800000 */
.L_x_1:
        /* <DEDUP_REMOVED lines=10> */
.L_x_8:


//--------------------- .text._ZN17fastertransformer26transpose_COL32_ROW_kernelEPaPKaiiiiPKfS4_ii --------------------------
	.section	.text._ZN17fastertransformer26transpose_COL32_ROW_kernelEPaPKaiiiiPKfS4_ii,"ax",@progbits
	.align	128
        .global         _ZN17fastertransformer26transpose_COL32_ROW_kernelEPaPKaiiiiPKfS4_ii
        .type           _ZN17fastertransformer26transpose_COL32_ROW_kernelEPaPKaiiiiPKfS4_ii,@function
        .size           _ZN17fastertransformer26transpose_COL32_ROW_kernelEPaPKaiiiiPKfS4_ii,(.L_x_9 - _ZN17fastertransformer26transpose_COL32_ROW_kernelEPaPKaiiiiPKfS4_ii)
        .other          _ZN17fastertransformer26transpose_COL32_ROW_kernelEPaPKaiiiiPKfS4_ii,@"STO_CUDA_ENTRY STV_DEFAULT"
_ZN17fastertransformer26transpose_COL32_ROW_kernelEPaPKaiiiiPKfS4_ii:
.text._ZN17fastertransformer26transpose_COL32_ROW_kernelEPaPKaiiiiPKfS4_ii:
[----:B------:R-:W-:Y:S01]  /*0000*/  LDC R1, c[0x0][0x28] ;  /* 0x00000a00ff017b82 */ /* 0x000fe20000000800 */
[----:B------:R-:W0:Y:S07]  /*0010*/  S2R R0, SR_TID.X ;  /* 0x0000000000007919 */ /* 0x000e2e0000002100 */
[----:B------:R-:W1:Y:S01]  /*0020*/  S2UR UR6, SR_CTAID.Y ;  /* 0x00000000000679c3 */ /* 0x000e620000002600 */
[----:B------:R-:W-:Y:S01]  /*0030*/  ULDC.64 UR8, c[0x0][0x240] ;  /* 0x0000900000087ab9 */ /* 0x000fe20000000a00 */
[----:B------:R-:W-:Y:S01]  /*0040*/  ULDC.64 UR4, c[0x0][0x208] ;  /* 0x0000820000047ab9 */ /* 0x000fe20000000a00 */
[----:B------:R-:W2:Y:S01]  /*0050*/  S2R R9, SR_CTAID.X ;  /* 0x0000000000097919 */ /* 0x000ea20000002500 */
[----:B------:R-:W1:Y:S04]  /*0060*/  S2R R11, SR_TID.Y ;  /* 0x00000000000b7919 */ /* 0x000e680000002200 */
[----:B------:R-:W1:Y:S08]  /*0070*/  LDC.64 R2, c[0x0][0x228] ;  /* 0x00008a00ff027b82 */ /* 0x000e700000000a00 */
[----:B------:R-:W3:Y:S08]  /*0080*/  LDC R8, c[0x0][0x224] ;  /* 0x00008900ff087b82 */ /* 0x000ef00000000800 */
[----:B------:R-:W4:Y:S01]  /*0090*/  LDC.64 R4, c[0x0][0x218] ;  /* 0x00008600ff047b82 */ /* 0x000f220000000a00 */
[----:B0-----:R-:W-:-:S04]  /*00a0*/  SHF.L.U32 R0, R0, 0x2, RZ ;  /* 0x0000000200007819 */ /* 0x001fc800000006ff */
[C---:B------:R-:W-:Y:S02]  /*00b0*/  LOP3.LUT R6, R0.reuse, 0x1c, RZ, 0xc0, !PT ;  /* 0x0000001c00067812 */ /* 0x040fe400078ec0ff */
[----:B------:R-:W-:Y:S02]  /*00c0*/  LOP3.LUT R7, R0, 0xffffffe0, RZ, 0xc0, !PT ;  /* 0xffffffe000077812 */ /* 0x000fe400078ec0ff */
[----:B--2---:R-:W-:Y:S01]  /*00d0*/  LEA R6, R9, R6, 0x5 ;  /* 0x0000000609067211 */ /* 0x004fe200078e28ff */
[----:B-1----:R-:W-:-:S04]  /*00e0*/  IMAD R2, R2, UR6, R11 ;  /* 0x0000000602027c24 */ /* 0x002fc8000f8e020b */
[----:B---3--:R-:W-:-:S04]  /*00f0*/  IMAD R7, R7, R8, R6 ;  /* 0x0000000807077224 */ /* 0x008fc800078e0206 */
[----:B------:R-:W-:-:S05]  /*0100*/  IMAD R2, R2, UR9, R7 ;  /* 0x0000000902027c24 */ /* 0x000fca000f8e0207 */
[----:B------:R-:W-:-:S05]  /*0110*/  SHF.R.S32.HI R7, RZ, 0x2, R2 ;  /* 0x00000002ff077819 */ /* 0x000fca0000011402 */
[----:B----4-:R-:W-:Y:S02]  /*0120*/  IMAD.WIDE R4, R7, 0x4, R4 ;  /* 0x0000000407047825 */ /* 0x010fe400078e0204 */
[----:B------:R-:W0:Y:S04]  /*0130*/  LDC.64 R6, c[0x0][0x210] ;  /* 0x00008400ff067b82 */ /* 0x000e280000000a00 */
[----:B------:R-:W2:Y:S01]  /*0140*/  LDG.E.CONSTANT R5, desc[UR4][R4.64] ;  /* 0x0000000404057981 */ /* 0x000ea2000c1e9900 */
[----:B------:R-:W-:Y:S02]  /*0150*/  IMAD R3, R11, R3, R0 ;  /* 0x000000030b037224 */ /* 0x000fe400078e0200 */
[----:B------:R-:W-:-:S04]  /*0160*/  IMAD R0, R8, UR6, R9 ;  /* 0x0000000608007c24 */ /* 0x000fc8000f8e0209 */
[----:B------:R-:W-:-:S05]  /*0170*/  IMAD R0, R0, UR8, R3 ;  /* 0x0000000800007c24 */ /* 0x000fca000f8e0203 */
[----:B------:R-:W-:-:S05]  /*0180*/  SHF.R.S32.HI R3, RZ, 0x2, R0 ;  /* 0x00000002ff037819 */ /* 0x000fca0000011400 */
[----:B0-----:R-:W-:-:S05]  /*0190*/  IMAD.WIDE R2, R3, 0x4, R6 ;  /* 0x0000000403027825 */ /* 0x001fca00078e0206 */
[----:B--2---:R-:W-:Y:S01]  /*01a0*/  STG.E desc[UR4][R2.64], R5 ;  /* 0x0000000502007986 */ /* 0x004fe2000c101904 */
[----:B------:R-:W-:Y:S05]  /*01b0*/  EXIT ;  /* 0x000000000000794d */ /* 0x000fea0003800000 */
.L_x_2:
        /* <DEDUP_REMOVED lines=12> */
.L_x_9:


//--------------------- .text._ZN17fastertransformer38transpose_COL32_rebuild_padding_kernelEPaPKaPKiiiiiiPKfS6_i --------------------------
	.section	.text._ZN17fastertransformer38transpose_COL32_rebuild_padding_kernelEPaPKaPKiiiiiiPKfS6_i,"ax",@progbits
	.align	128
        .global         _ZN17fastertransformer38transpose_COL32_rebuild_padding_kernelEPaPKaPKiiiiiiPKfS6_i
        .type           _ZN17fastertransformer38transpose_COL32_rebuild_padding_kernelEPaPKaPKiiiiiiPKfS6_i,@function
        .size           _ZN17fastertransformer38transpose_COL32_rebuild_padding_kernelEPaPKaPKiiiiiiPKfS6_i,(.L_x_10 - _ZN17fastertransformer38transpose_COL32_rebuild_padding_kernelEPaPKaPKiiiiiiPKfS6_i)
        .other          _ZN17fastertransformer38transpose_COL32_rebuild_padding_kernelEPaPKaPKiiiiiiPKfS6_i,@"STO_CUDA_ENTRY STV_DEFAULT"
_ZN17fastertransformer38transpose_COL32_rebuild_padding_kernelEPaPKaPKiiiiiiPKfS6_i:
.text._ZN17fastertransformer38transpose_COL32_rebuild_padding_kernelEPaPKaPKiiiiiiPKfS6_i:
        /* <DEDUP_REMOVED lines=20> */
[C---:B------:R-:W-:Y:S02]  /*0140*/  LOP3.LUT R5, R4.reuse, 0x1c, RZ, 0xc0, !PT ;  /* 0x0000001c04057812 */ /* 0x040fe400078ec0ff */
[----:B------:R-:W-:-:S03]  /*0150*/  LOP3.LUT R6, R4, 0xffffffe0, RZ, 0xc0, !PT ;  /* 0xffffffe004067812 */ /* 0x000fc600078ec0ff */
[----:B------:R-:W-:Y:S02]  /*0160*/  IMAD R7, R7, 0x20, R5 ;  /* 0x0000002007077824 */ /* 0x000fe400078e0205 */
[----:B-1----:R-:W-:Y:S01]  /*0170*/  IMAD R5, R10, UR6, R9 ;  /* 0x000000060a057c24 */ /* 0x002fe2000f8e0209 */
[----:B------:R-:W-:Y:S01]  /*0180*/  ULDC UR6, c[0x0][0x250] ;  /* 0x0000940000067ab9 */ /* 0x000fe20000000800 */
[----:B------:R-:W-:-:S04]  /*0190*/  IMAD R6, R6, R8, R7 ;  /* 0x0000000806067224 */ /* 0x000fc800078e0207 */
[----:B------:R-:W-:Y:S01]  /*01a0*/  IMAD R5, R5, UR6, R6 ;  /* 0x0000000605057c24 */ /* 0x000fe2000f8e0206 */
[----:B------:R-:W-:-:S04]  /*01b0*/  ULDC UR6, c[0x0][0x238] ;  /* 0x00008e0000067ab9 */ /* 0x000fc80000000800 */
[----:B------:R-:W-:-:S05]  /*01c0*/  SHF.R.S32.HI R5, RZ, 0x2, R5 ;  /* 0x00000002ff057819 */ /* 0x000fca0000011405 */
[----:B--2---:R-:W-:-:S06]  /*01d0*/  IMAD.WIDE R2, R5, 0x4, R2 ;  /* 0x0000000405027825 */ /* 0x004fcc00078e0202 */
[----:B------:R-:W2:Y:S01]  /*01e0*/  LDG.E.CONSTANT R3, desc[UR4][R2.64] ;  /* 0x0000000402037981 */ /* 0x000ea2000c1e9900 */
[----:B------:R-:W-:Y:S01]  /*01f0*/  IMAD R6, R9, UR6, R4 ;  /* 0x0000000609067c24 */ /* 0x000fe2000f8e0204 */
[----:B------:R-:W-:Y:S01]  /*0200*/  ULDC UR6, c[0x0][0x228] ;  /* 0x00008a0000067ab9 */ /* 0x000fe20000000800 */
[----:B------:R-:W0:Y:S03]  /*0210*/  LDC.64 R4, c[0x0][0x210] ;  /* 0x00008400ff047b82 */ /* 0x000e260000000a00 */
[C---:B------:R-:W-:Y:S02]  /*0220*/  LOP3.LUT R7, R6.reuse, 0x1f, RZ, 0xc0, !PT ;  /* 0x0000001f06077812 */ /* 0x040fe400078ec0ff */
[----:B------:R-:W-:-:S05]  /*0230*/  LOP3.LUT R6, R6, 0xffffffe0, RZ, 0xc0, !PT ;  /* 0xffffffe006067812 */ /* 0x000fca00078ec0ff */
[----:B------:R-:W-:-:S04]  /*0240*/  IMAD R7, R6, UR6, R7 ;  /* 0x0000000606077c24 */ /* 0x000fc8000f8e0207 */
[----:B------:R-:W-:-:S05]  /*0250*/  IMAD R7, R0, 0x20, R7 ;  /* 0x0000002000077824 */ /* 0x000fca00078e0207 */
[----:B------:R-:W-:-:S05]  /*0260*/  SHF.R.S32.HI R7, RZ, 0x2, R7 ;  /* 0x00000002ff077819 */ /* 0x000fca0000011407 */
[----:B0-----:R-:W-:-:S05]  /*0270*/  IMAD.WIDE R4, R7, 0x4, R4 ;  /* 0x0000000407047825 */ /* 0x001fca00078e0204 */
[----:B--2---:R-:W-:Y:S01]  /*0280*/  STG.E desc[UR4][R4.64], R3 ;  /* 0x0000000304007986 */ /* 0x004fe2000c101904 */
[----:B------:R-:W-:Y:S05]  /*0290*/  EXIT ;  /* 0x000000000000794d */ /* 0x000fea0003800000 */
.L_x_3:
        /* <DEDUP_REMOVED lines=14> */
.L_x_10:


//--------------------- .text._ZN17fastertransformer38transpose_COL32_rebuild_padding_kernelEPaPKiS2_iiiiiPKfS4_S4_i --------------------------
	.section	.text._ZN17fastertransformer38transpose_COL32_rebuild_padding_kernelEPaPKiS2_iiiiiPKfS4_S4_i,"ax",@progbits
	.align	128
        .global         _ZN17fastertransformer38transpose_COL32_rebuild_padding_kernelEPaPKiS2_iiiiiPKfS4_S4_i
        .type           _ZN17fastertransformer38transpose_COL32_rebuild_padding_kernelEPaPKiS2_iiiiiPKfS4_S4_i,@function
        .size           _ZN17fastertransformer38transpose_COL32_rebuild_padding_kernelEPaPKiS2_iiiiiPKfS4_S4_i,(.L_x_11 - _ZN17fastertransformer38transpose_COL32_rebuild_padding_kernelEPaPKiS2_iiiiiPKfS4_S4_i)
        .other          _ZN17fastertransformer38transpose_COL32_rebuild_padding_kernelEPaPKiS2_iiiiiPKfS4_S4_i,@"STO_CUDA_ENTRY STV_DEFAULT"
_ZN17fastertransformer38transpose_COL32_rebuild_padding_kernelEPaPKiS2_iiiiiPKfS4_S4_i:
.text._ZN17fastertransformer38transpose_COL32_rebuild_padding_kernelEPaPKiS2_iiiiiPKfS4_S4_i:
        /* <DEDUP_REMOVED lines=12> */
[----:B------:R-:W2:Y:S01]  /*00c0*/  LDG.E.CONSTANT R0, desc[UR4][R10.64] ;  /* 0x000000040a007981 */ /* 0x000ea2000c1e9900 */
[----:B------:R-:W0:Y:S08]  /*00d0*/  LDC.64 R2, c[0x0][0x240] ;  /* 0x00009000ff027b82 */ /* 0x000e300000000a00 */
[----:B------:R-:W1:Y:S08]  /*00e0*/  LDC.64 R4, c[0x0][0x248] ;  /* 0x00009200ff047b82 */ /* 0x000e700000000a00 */
[----:B------:R-:W3:Y:S01]  /*00f0*/  LDC.64 R8, c[0x0][0x250] ;  /* 0x00009400ff087b82 */ /* 0x000ee20000000a00 */
[----:B0-----:R0:W5:Y:S04]  /*0100*/  LDG.E.CONSTANT R7, desc[UR4][R2.64] ;  /* 0x0000000402077981 */ /* 0x001168000c1e9900 */
[----:B-1----:R0:W5:Y:S04]  /*0110*/  LDG.E.CONSTANT R12, desc[UR4][R4.64] ;  /* 0x00000004040c7981 */ /* 0x002168000c1e9900 */
[----:B---3--:R0:W5:Y:S01]  /*0120*/  LDG.E.CONSTANT R8, desc[UR4][R8.64] ;  /* 0x0000000408087981 */ /* 0x008162000c1e9900 */
[----:B--2---:R-:W-:-:S13]  /*0130*/  ISETP.GE.AND P0, PT, R0, RZ, PT ;  /* 0x000000ff0000720c */ /* 0x004fda0003f06270 */
[----:B0-----:R-:W-:Y:S05]  /*0140*/  @!P0 EXIT ;  /* 0x000000000000894d */ /* 0x001fea0003800000 */
        /* <DEDUP_REMOVED lines=11> */
[----:B------:R-:W-:Y:S02]  /*0200*/  IMAD R9, R9, UR6, R10 ;  /* 0x0000000609097c24 */ /* 0x000fe4000f8e020a */
[----:B-----5:R-:W-:Y:S01]  /*0210*/  FMUL.FTZ R7, R7, R12 ;  /* 0x0000000c07077220 */ /* 0x020fe20000410000 */
[----:B------:R-:W-:Y:S01]  /*0220*/  ULDC UR6, c[0x0][0x238] ;  /* 0x00008e0000067ab9 */ /* 0x000fe20000000800 */
[----:B--2---:R-:W-:-:S05]  /*0230*/  IMAD.WIDE R4, R9, 0x4, R4 ;  /* 0x0000000409047825 */ /* 0x004fca00078e0204 */
[----:B------:R-:W2:Y:S04]  /*0240*/  LDG.E.CONSTANT R6, desc[UR4][R4.64] ;  /* 0x0000000404067981 */ /* 0x000ea8000c1e9900 */
[----:B------:R-:W3:Y:S04]  /*0250*/  LDG.E.CONSTANT R9, desc[UR4][R4.64+0x4] ;  /* 0x0000040404097981 */ /* 0x000ee8000c1e9900 */
[----:B------:R-:W4:Y:S04]  /*0260*/  LDG.E.CONSTANT R10, desc[UR4][R4.64+0x8] ;  /* 0x00000804040a7981 */ /* 0x000f28000c1e9900 */
[----:B------:R0:W4:Y:S01]  /*0270*/  LDG.E.CONSTANT R11, desc[UR4][R4.64+0xc] ;  /* 0x00000c04040b7981 */ /* 0x000122000c1e9900 */
[----:B------:R-:W-:Y:S01]  /*0280*/  FMUL.FTZ R7, R7, R8 ;  /* 0x0000000807077220 */ /* 0x000fe20000410000 */
[----:B0-----:R-:W-:Y:S01]  /*0290*/  IMAD R4, R3, UR6, R2 ;  /* 0x0000000603047c24 */ /* 0x001fe2000f8e0202 */
[----:B------:R-:W-:Y:S01]  /*02a0*/  ULDC UR6, c[0x0][0x228] ;  /* 0x00008a0000067ab9 */ /* 0x000fe20000000800 */
[----:B------:R-:W0:Y:S03]  /*02b0*/  LDC.64 R2, c[0x0][0x210] ;  /* 0x00008400ff027b82 */ /* 0x000e260000000a00 */
[----:B------:R-:W-:-:S02]  /*02c0*/  LOP3.LUT R5, R4, 0x1f, RZ, 0xc0, !PT ;  /* 0x0000001f04057812 */ /* 0x000fc400078ec0ff */
[----:B------:R-:W-:-:S05]  /*02d0*/  LOP3.LUT R4, R4, 0xffffffe0, RZ, 0xc0, !PT ;  /* 0xffffffe004047812 */ /* 0x000fca00078ec0ff */
[----:B------:R-:W-:-:S04]  /*02e0*/  IMAD R5, R4, UR6, R5 ;  /* 0x0000000604057c24 */ /* 0x000fc8000f8e0205 */
[----:B------:R-:W-:-:S05]  /*02f0*/  IMAD R5, R0, 0x20, R5 ;  /* 0x0000002000057824 */ /* 0x000fca00078e0205 */
[----:B------:R-:W-:-:S05]  /*0300*/  SHF.R.S32.HI R5, RZ, 0x2, R5 ;  /* 0x00000002ff057819 */ /* 0x000fca0000011405 */
[----:B0-----:R-:W-:Y:S01]  /*0310*/  IMAD.WIDE R2, R5, 0x4, R2 ;  /* 0x0000000405027825 */ /* 0x001fe200078e0202 */
[----:B--2---:R-:W-:Y:S02]  /*0320*/  I2FP.F32.S32 R6, R6 ;  /* 0x0000000600067245 */ /* 0x004fe40000201400 */
[----:B---3--:R-:W-:-:S03]  /*0330*/  I2FP.F32.S32 R8, R9 ;  /* 0x0000000900087245 */ /* 0x008fc60000201400 */
[C---:B------:R-:W-:Y:S01]  /*0340*/  FMUL.FTZ R6, R7.reuse, R6 ;  /* 0x0000000607067220 */ /* 0x040fe20000410000 */
[----:B----4-:R-:W-:Y:S01]  /*0350*/  I2FP.F32.S32 R10, R10 ;  /* 0x0000000a000a7245 */ /* 0x010fe20000201400 */
[----:B------:R-:W-:-:S04]  /*0360*/  FMUL.FTZ R8, R7, R8 ;  /* 0x0000000807087220 */ /* 0x000fc80000410000 */
[----:B------:R-:W-:Y:S01]  /*0370*/  F2I.S8.NTZ R6, R6 ;  /* 0x0000000600067305 */ /* 0x000fe20000202100 */
[----:B------:R-:W-:Y:S01]  /*0380*/  I2FP.F32.S32 R12, R11 ;  /* 0x0000000b000c7245 */ /* 0x000fe20000201400 */
[----:B------:R-:W-:-:S04]  /*0390*/  FMUL.FTZ R10, R7, R10 ;  /* 0x0000000a070a7220 */ /* 0x000fc80000410000 */
[----:B------:R-:W-:Y:S02]  /*03a0*/  FMUL.FTZ R12, R7, R12 ;  /* 0x0000000c070c7220 */ /* 0x000fe40000410000 */
[----:B------:R-:W0:Y:S08]  /*03b0*/  F2I.S8.NTZ R9, R8 ;  /* 0x0000000800097305 */ /* 0x000e300000202100 */
[----:B------:R-:W1:Y:S01]  /*03c0*/  F2I.S8.NTZ R10, R10 ;  /* 0x0000000a000a7305 */ /* 0x000e620000202100 */
[----:B0-----:R-:W-:-:S07]  /*03d0*/  PRMT R9, R9, 0x7604, R6 ;  /* 0x0000760409097816 */ /* 0x001fce0000000006 */
[----:B------:R-:W0:Y:S01]  /*03e0*/  F2I.S8.NTZ R12, R12 ;  /* 0x0000000c000c7305 */ /* 0x000e220000202100 */
[----:B-1----:R-:W-:-:S04]  /*03f0*/  PRMT R9, R10, 0x7054, R9 ;  /* 0x000070540a097816 */ /* 0x002fc80000000009 */
[----:B0-----:R-:W-:-:S05]  /*0400*/  PRMT R9, R12, 0x654, R9 ;  /* 0x000006540c097816 */ /* 0x001fca0000000009 */
[----:B------:R-:W-:Y:S01]  /*0410*/  STG.E desc[UR4][R2.64], R9 ;  /* 0x0000000902007986 */ /* 0x000fe2000c101904 */
[----:B------:R-:W-:Y:S05]  /*0420*/  EXIT ;  /* 0x000000000000794d */ /* 0x000fea0003800000 */
.L_x_4:
        /* <DEDUP_REMOVED lines=13> */
.L_x_11:


//--------------------- .text._ZN17fastertransformer22transpose_COL32_kernelEPaPKaiiiiPKfS4_ii --------------------------
	.section	.text._ZN17fastertransformer22transpose_COL32_kernelEPaPKaiiiiPKfS4_ii,"ax",@progbits
	.align	128
        .global         _ZN17fastertransformer22transpose_COL32_kernelEPaPKaiiiiPKfS4_ii
        .type           _ZN17fastertransformer22transpose_COL32_kernelEPaPKaiiiiPKfS4_ii,@function
        .size           _ZN17fastertransformer22transpose_COL32_kernelEPaPKaiiiiPKfS4_ii,(.L_x_12 - _ZN17fastertransformer22transpose_COL32_kernelEPaPKaiiiiPKfS4_ii)
        .other          _ZN17fastertransformer22transpose_COL32_kernelEPaPKaiiiiPKfS4_ii,@"STO_CUDA_ENTRY STV_DEFAULT"
_ZN17fastertransformer22transpose_COL32_kernelEPaPKaiiiiPKfS4_ii:
.text._ZN17fastertransformer22transpose_COL32_kernelEPaPKaiiiiPKfS4_ii:
        /* <DEDUP_REMOVED lines=21> */
[----:B------:R-:W-:Y:S02]  /*0150*/  IMAD R2, R8, UR6, R9 ;  /* 0x0000000608027c24 */ /* 0x000fe4000f8e0209 */
[----:B------:R-:W-:-:S03]  /*0160*/  IMAD R3, R11, R3, R0 ;  /* 0x000000030b037224 */ /* 0x000fc600078e0200 */
[----:B------:R-:W-:-:S04]  /*0170*/  SHF.L.U32 R0, R2, 0x5, RZ ;  /* 0x0000000502007819 */ /* 0x000fc800000006ff */
[----:B------:R-:W-:Y:S02]  /*0180*/  LOP3.LUT R0, R0, 0xffffffe0, R3, 0xe2, !PT ;  /* 0xffffffe000007812 */ /* 0x000fe400078ee203 */
[----:B------:R-:W-:-:S05]  /*0190*/  LOP3.LUT R3, R3, 0xffffffe0, RZ, 0xc0, !PT ;  /* 0xffffffe003037812 */ /* 0x000fca00078ec0ff */
[----:B------:R-:W-:-:S05]  /*01a0*/  IMAD R0, R3, UR8, R0 ;  /* 0x0000000803007c24 */ /* 0x000fca000f8e0200 */
[----:B------:R-:W-:-:S05]  /*01b0*/  SHF.R.S32.HI R3, RZ, 0x2, R0 ;  /* 0x00000002ff037819 */ /* 0x000fca0000011400 */
[----:B0-----:R-:W-:-:S05]  /*01c0*/  IMAD.WIDE R2, R3, 0x4, R6 ;  /* 0x0000000403027825 */ /* 0x001fca00078e0206 */
[----:B--2---:R-:W-:Y:S01]  /*01d0*/  STG.E desc[UR4][R2.64], R5 ;  /* 0x0000000502007986 */ /* 0x004fe2000c101904 */
[----:B------:R-:W-:Y:S05]  /*01e0*/  EXIT ;  /* 0x000000000000794d */ /* 0x000fea0003800000 */
.L_x_5:
        /* <DEDUP_REMOVED lines=9> */
.L_x_12:


//--------------------- .text._ZN17fastertransformer22transpose_COL32_kernelEP5char4PK4int4iiiiPKfS6_S6_ii --------------------------
	.section	.text._ZN17fastertransformer22transpose_COL32_kernelEP5char4PK4int4iiiiPKfS6_S6_ii,"ax",@progbits
	.align	128
        .global         _ZN17fastertransformer22transpose_COL32_kernelEP5char4PK4int4iiiiPKfS6_S6_ii
        .type           _ZN17fastertransformer22transpose_COL32_kernelEP5char4PK4int4iiiiPKfS6_S6_ii,@function
        .size           _ZN17fastertransformer22transpose_COL32_kernelEP5char4PK4int4iiiiPKfS6_S6_ii,(.L_x_13 - _ZN17fastertransformer22transpose_COL32_kernelEP5char4PK4int4iiiiPKfS6_S6_ii)
        .other          _ZN17fastertransformer22transpose_COL32_kernelEP5char4PK4int4iiiiPKfS6_S6_ii,@"STO_CUDA_ENTRY STV_DEFAULT"
_ZN17fastertransformer22transpose_COL32_kernelEP5char4PK4int4iiiiPKfS6_S6_ii:
.text._ZN17fastertransformer22transpose_COL32_kernelEP5char4PK4int4iiiiPKfS6_S6_ii:
[----:B------:R-:W-:Y:S01]  /*0000*/  LDC R1, c[0x0][0x28] ;  /* 0x00000a00ff017b82 */ /* 0x000fe20000000800 */
[----:B------:R-:W0:Y:S07]  /*0010*/  S2R R0, SR_TID.X ;  /* 0x0000000000007919 */ /* 0x000e2e0000002100 */
[----:B------:R-:W1:Y:S01]  /*0020*/  S2UR UR6, SR_CTAID.Y ;  /* 0x00000000000679c3 */ /* 0x000e620000002600 */
[----:B------:R-:W-:Y:S01]  /*0030*/  ULDC.64 UR8, c[0x0][0x248] ;  /* 0x0000920000087ab9 */ /* 0x000fe20000000a00 */
[----:B------:R-:W-:Y:S01]  /*0040*/  ULDC.64 UR4, c[0x0][0x208] ;  /* 0x0000820000047ab9 */ /* 0x000fe20000000a00 */
[----:B------:R-:W2:Y:S01]  /*0050*/  S2R R17, SR_CTAID.X ;  /* 0x0000000000117919 */ /* 0x000ea20000002500 */
[----:B------:R-:W1:Y:S04]  /*0060*/  S2R R13, SR_TID.Y ;  /* 0x00000000000d7919 */ /* 0x000e680000002200 */
[----:B------:R-:W3:Y:S08]  /*0070*/  LDC R12, c[0x0][0x224] ;  /* 0x00008900ff0c7b82 */ /* 0x000ef00000000800 */
[----:B------:R-:W1:Y:S08]  /*0080*/  LDC.64 R2, c[0x0][0x228] ;  /* 0x00008a00ff027b82 */ /* 0x000e700000000a00 */
[----:B------:R-:W4:Y:S01]  /*0090*/  LDC.64 R4, c[0x0][0x218] ;  /* 0x00008600ff047b82 */ /* 0x000f220000000a00 */
[----:B0-----:R-:W-:-:S07]  /*00a0*/  IMAD.SHL.U32 R0, R0, 0x4, RZ ;  /* 0x0000000400007824 */ /* 0x001fce00078e00ff */
[----:B------:R-:W0:Y:S01]  /*00b0*/  LDC.64 R14, c[0x0][0x230] ;  /* 0x00008c00ff0e7b82 */ /* 0x000e220000000a00 */
[C---:B------:R-:W-:Y:S02]  /*00c0*/  LOP3.LUT R6, R0.reuse, 0x1c, RZ, 0xc0, !PT ;  /* 0x0000001c00067812 */ /* 0x040fe400078ec0ff */
[----:B------:R-:W-:-:S05]  /*00d0*/  LOP3.LUT R7, R0, 0xffffffe0, RZ, 0xc0, !PT ;  /* 0xffffffe000077812 */ /* 0x000fca00078ec0ff */
[----:B------:R-:W5:Y:S01]  /*00e0*/  LDC.64 R10, c[0x0][0x238] ;  /* 0x00008e00ff0a7b82 */ /* 0x000f620000000a00 */
[----:B--2---:R-:W-:Y:S02]  /*00f0*/  IMAD R6, R17, 0x20, R6 ;  /* 0x0000002011067824 */ /* 0x004fe400078e0206 */
[----:B-1----:R-:W-:Y:S02]  /*0100*/  IMAD R2, R2, UR6, R13 ;  /* 0x0000000602027c24 */ /* 0x002fe4000f8e020d */
[----:B---3--:R-:W-:-:S03]  /*0110*/  IMAD R7, R7, R12, R6 ;  /* 0x0000000c07077224 */ /* 0x008fc600078e0206 */
[----:B------:R-:W1:Y:S01]  /*0120*/  LDC.64 R8, c[0x0][0x240] ;  /* 0x00009000ff087b82 */ /* 0x000e620000000a00 */
[----:B------:R-:W-:-:S05]  /*0130*/  IMAD R2, R2, UR9, R7 ;  /* 0x0000000902027c24 */ /* 0x000fca000f8e0207 */
[----:B------:R-:W-:Y:S01]  /*0140*/  SHF.R.U32.HI R7, RZ, 0x2, R2 ;  /* 0x00000002ff077819 */ /* 0x000fe20000011602 */
[----:B0-----:R-:W2:Y:S04]  /*0150*/  LDG.E.CONSTANT R14, desc[UR4][R14.64] ;  /* 0x000000040e0e7981 */ /* 0x001ea8000c1e9900 */
[----:B----4-:R-:W-:Y:S01]  /*0160*/  IMAD.WIDE.U32 R4, R7, 0x10, R4 ;  /* 0x0000001007047825 */ /* 0x010fe200078e0004 */
[----:B-----5:R-:W2:Y:S05]  /*0170*/  LDG.E.CONSTANT R11, desc[UR4][R10.64] ;  /* 0x000000040a0b7981 */ /* 0x020eaa000c1e9900 */
[----:B------:R-:W3:Y:S04]  /*0180*/  LDG.E.128.CONSTANT R4, desc[UR4][R4.64] ;  /* 0x0000000404047981 */ /* 0x000ee8000c1e9d00 */
[----:B-1----:R-:W4:Y:S01]  /*0190*/  LDG.E.CONSTANT R9, desc[UR4][R8.64] ;  /* 0x0000000408097981 */ /* 0x002f22000c1e9900 */
[----:B------:R-:W-:Y:S01]  /*01a0*/  IMAD R12, R12, UR6, R17 ;  /* 0x000000060c0c7c24 */ /* 0x000fe2000f8e0211 */
[----:B------:R-:W-:Y:S01]  /*01b0*/  ULDC.64 UR6, c[0x0][0x210] ;  /* 0x0000840000067ab9 */ /* 0x000fe20000000a00 */
[----:B------:R-:W-:-:S03]  /*01c0*/  IMAD R3, R13, R3, R0 ;  /* 0x000000030d037224 */ /* 0x000fc600078e0200 */
[----:B------:R-:W-:-:S04]  /*01d0*/  SHF.L.U32 R0, R12, 0x5, RZ ;  /* 0x000000050c007819 */ /* 0x000fc800000006ff */
[----:B------:R-:W-:Y:S02]  /*01e0*/  LOP3.LUT R0, R0, 0xffffffe0, R3, 0xe2, !PT ;  /* 0xffffffe000007812 */ /* 0x000fe400078ee203 */
[----:B------:R-:W-:-:S05]  /*01f0*/  LOP3.LUT R3, R3, 0xffffffe0, RZ, 0xc0, !PT ;  /* 0xffffffe003037812 */ /* 0x000fca00078ec0ff */
[----:B------:R-:W-:-:S05]  /*0200*/  IMAD R0, R3, UR8, R0 ;  /* 0x0000000803007c24 */ /* 0x000fca000f8e0200 */
[----:B------:R-:W-:Y:S01]  /*0210*/  LOP3.LUT R0, R0, 0xfffffffc, RZ, 0xc0, !PT ;  /* 0xfffffffc00007812 */ /* 0x000fe200078ec0ff */
[----:B--2---:R-:W-:Y:S01]  /*0220*/  FMUL.FTZ R2, R14, R11 ;  /* 0x0000000b0e027220 */ /* 0x004fe20000410000 */
[----:B---3--:R-:W-:Y:S02]  /*0230*/  I2FP.F32.S32 R19, R4 ;  /* 0x0000000400137245 */ /* 0x008fe40000201400 */
[----:B------:R-:W-:Y:S01]  /*0240*/  I2FP.F32.S32 R21, R5 ;  /* 0x0000000500157245 */ /* 0x000fe20000201400 */
[----:B----4-:R-:W-:Y:S01]  /*0250*/  FMUL.FTZ R2, R2, R9 ;  /* 0x0000000902027220 */ /* 0x010fe20000410000 */
[----:B------:R-:W-:-:S03]  /*0260*/  I2FP.F32.S32 R15, R6 ;  /* 0x00000006000f7245 */ /* 0x000fc60000201400 */
[C---:B------:R-:W-:Y:S01]  /*0270*/  FMUL.FTZ R19, R2.reuse, R19 ;  /* 0x0000001302137220 */ /* 0x040fe20000410000 */
[C---:B------:R-:W-:Y:S01]  /*0280*/  FMUL.FTZ R21, R2.reuse, R21 ;  /* 0x0000001502157220 */ /* 0x040fe20000410000 */
[----:B------:R-:W-:Y:S01]  /*0290*/  I2FP.F32.S32 R7, R7 ;  /* 0x0000000700077245 */ /* 0x000fe20000201400 */
[C---:B------:R-:W-:Y:S02]  /*02a0*/  FMUL.FTZ R15, R2.reuse, R15 ;  /* 0x0000000f020f7220 */ /* 0x040fe40000410000 */
[----:B------:R-:W-:Y:S02]  /*02b0*/  F2I.S8.NTZ R6, R21 ;  /* 0x0000001500067305 */ /* 0x000fe40000202100 */
[----:B------:R-:W-:-:S06]  /*02c0*/  FMUL.FTZ R7, R2, R7 ;  /* 0x0000000702077220 */ /* 0x000fcc0000410000 */
[----:B------:R-:W0:Y:S08]  /*02d0*/  F2I.S8.NTZ R19, R19 ;  /* 0x0000001300137305 */ /* 0x000e300000202100 */
[----:B------:R-:W1:Y:S08]  /*02e0*/  F2I.S8.NTZ R15, R15 ;  /* 0x0000000f000f7305 */ /* 0x000e700000202100 */
[----:B------:R-:W2:Y:S01]  /*02f0*/  F2I.S8.NTZ R7, R7 ;  /* 0x0000000700077305 */ /* 0x000ea20000202100 */
[----:B0-----:R-:W-:-:S02]  /*0300*/  PRMT R6, R6, 0x7604, R19 ;  /* 0x0000760406067816 */ /* 0x001fc40000000013 */
[----:B------:R-:W-:Y:S02]  /*0310*/  IADD3 R2, P0, R0, UR6, RZ ;  /* 0x0000000600027c10 */ /* 0x000fe4000ff1e0ff */
[----:B-1----:R-:W-:Y:S02]  /*0320*/  PRMT R6, R15, 0x7054, R6 ;  /* 0x000070540f067816 */ /* 0x002fe40000000006 */
[----:B------:R-:W-:Y:S02]  /*0330*/  IADD3.X R3, RZ, UR7, RZ, P0, !PT ;  /* 0x00000007ff037c10 */ /* 0x000fe400087fe4ff */
[----:B--2---:R-:W-:-:S05]  /*0340*/  PRMT R5, R7, 0x654, R6 ;  /* 0x0000065407057816 */ /* 0x004fca0000000006 */
[----:B------:R-:W-:Y:S01]  /*0350*/  STG.E desc[UR4][R2.64], R5 ;  /* 0x0000000502007986 */ /* 0x000fe2000c101904 */
[----:B------:R-:W-:Y:S05]  /*0360*/  EXIT ;  /* 0x000000000000794d */ /* 0x000fea0003800000 */
.L_x_6:
        /* <DEDUP_REMOVED lines=9> */
.L_x_13:


//--------------------- .nv.shared._ZN17fastertransformer21transpose_int8_tensorEPaPKamm --------------------------
	.section	.nv.shared._ZN17fastertransformer21transpose_int8_tensorEPaPKamm,"aw",@nobits
	.sectionflags	@""
	.align	16
	.zero		1024


//--------------------- .nv.shared.reserved.0     --------------------------
	.section	.nv.shared.reserved.0,"aw",@nobits
	.weak		__nv_reservedSMEM_offset_0_alias
	.size		__nv_reservedSMEM_offset_0_alias, 0, 0
	.other		__nv_reservedSMEM_offset_0_alias,@"STO_CUDA_RESERVED_SHARED STV_DEFAULT"
__nv_reservedSMEM_offset_0_alias:
	.zero		0


//--------------------- .nv.shared._ZN17fastertransformer42transpose_COL32_ROW_rebuild_padding_kernelEPaPKaPKiiiiiiPKfS6_ii --------------------------
	.section	.nv.shared._ZN17fastertransformer42transpose_COL32_ROW_rebuild_padding_kernelEPaPKaPKiiiiiiPKfS6_ii,"aw",@nobits
	.sectionflags	@""
	.align	16
	.zero		1024


//--------------------- .nv.shared._ZN17fastertransformer26transpose_COL32_ROW_kernelEPaPKaiiiiPKfS4_ii --------------------------
	.section	.nv.shared._ZN17fastertransformer26transpose_COL32_ROW_kernelEPaPKaiiiiPKfS4_ii,"aw",@nobits
	.sectionflags	@""
	.align	16
	.zero		1024


//--------------------- .nv.shared._ZN17fastertransformer38transpose_COL32_rebuild_padding_kernelEPaPKaPKiiiiiiPKfS6_i --------------------------
	.section	.nv.shared._ZN17fastertransformer38transpose_COL32_rebuild_padding_kernelEPaPKaPKiiiiiiPKfS6_i,"aw",@nobits
	.sectionflags	@""
	.align	16
	.zero		1024


//--------------------- .nv.shared._ZN17fastertransformer38transpose_COL32_rebuild_padding_kernelEPaPKiS2_iiiiiPKfS4_S4_i --------------------------
	.section	.nv.shared._ZN17fastertransformer38transpose_COL32_rebuild_padding_kernelEPaPKiS2_iiiiiPKfS4_S4_i,"aw",@nobits
	.sectionflags	@""
	.align	16
	.zero		1024


//--------------------- .nv.shared._ZN17fastertransformer22transpose_COL32_kernelEPaPKaiiiiPKfS4_ii --------------------------
	.section	.nv.shared._ZN17fastertransformer22transpose_COL32_kernelEPaPKaiiiiPKfS4_ii,"aw",@nobits
	.sectionflags	@""
	.align	16
	.zero		1024


//--------------------- .nv.shared._ZN17fastertransformer22transpose_COL32_kernelEP5char4PK4int4iiiiPKfS6_S6_ii --------------------------
	.section	.nv.shared._ZN17fastertransformer22transpose_COL32_kernelEP5char4PK4int4iiiiPKfS6_S6_ii,"aw",@nobits
	.sectionflags	@""
	.align	16
	.zero		1024


//--------------------- .nv.constant0._ZN17fastertransformer21transpose_int8_tensorEPaPKamm --------------------------
	.section	.nv.constant0._ZN17fastertransformer21transpose_int8_tensorEPaPKamm,"a",@progbits
	.sectionflags	@""
	.align	4
.nv.constant0._ZN17fastertransformer21transpose_int8_tensorEPaPKamm:
	.zero		560


//--------------------- .nv.constant0._ZN17fastertransformer42transpose_COL32_ROW_rebuild_padding_kernelEPaPKaPKiiiiiiPKfS6_ii --------------------------
	.section	.nv.constant0._ZN17fastertransformer42transpose_COL32_ROW_rebuild_padding_kernelEPaPKaPKiiiiiiPKfS6_ii,"a",@progbits
	.sectionflags	@""
	.align	4
.nv.constant0._ZN17fastertransformer42transpose_COL32_ROW_rebuild_padding_kernelEPaPKaPKiiiiiiPKfS6_ii:
	.zero		600


//--------------------- .nv.constant0._ZN17fastertransformer26transpose_COL32_ROW_kernelEPaPKaiiiiPKfS4_ii --------------------------
	.section	.nv.constant0._ZN17fastertransformer26transpose_COL32_ROW_kernelEPaPKaiiiiPKfS4_ii,"a",@progbits
	.sectionflags	@""
	.align	4
.nv.constant0._ZN17fastertransformer26transpose_COL32_ROW_kernelEPaPKaiiiiPKfS4_ii:
	.zero		584


//--------------------- .nv.constant0._ZN17fastertransformer38transpose_COL32_rebuild_padding_kernelEPaPKaPKiiiiiiPKfS6_i --------------------------
	.section	.nv.constant0._ZN17fastertransformer38transpose_COL32_rebuild_padding_kernelEPaPKaPKiiiiiiPKfS6_i,"a",@progbits
	.sectionflags	@""
	.align	4
.nv.constant0._ZN17fastertransformer38transpose_COL32_rebuild_padding_kernelEPaPKaPKiiiiiiPKfS6_i:
	.zero		596


//--------------------- .nv.constant0._ZN17fastertransformer38transpose_COL32_rebuild_padding_kernelEPaPKiS2_iiiiiPKfS4_S4_i --------------------------
	.section	.nv.constant0._ZN17fastertransformer38transpose_COL32_rebuild_padding_kernelEPaPKiS2_iiiiiPKfS4_S4_i,"a",@progbits
	.sectionflags	@""
	.align	4
.nv.constant0._ZN17fastertransformer38transpose_COL32_rebuild_padding_kernelEPaPKiS2_iiiiiPKfS4_S4_i:
	.zero		604


//--------------------- .nv.constant0._ZN17fastertransformer22transpose_COL32_kernelEPaPKaiiiiPKfS4_ii --------------------------
	.section	.nv.constant0._ZN17fastertransformer22transpose_COL32_kernelEPaPKaiiiiPKfS4_ii,"a",@progbits
	.sectionflags	@""
	.align	4
.nv.constant0._ZN17fastertransformer22transpose_COL32_kernelEPaPKaiiiiPKfS4_ii:
	.zero		584


//--------------------- .nv.constant0._ZN17fastertransformer22transpose_COL32_kernelEP5char4PK4int4iiiiPKfS6_S6_ii --------------------------
	.section	.nv.constant0._ZN17fastertransformer22transpose_COL32_kernelEP5char4PK4int4iiiiPKfS6_S6_ii,"a",@progbits
	.sectionflags	@""
	.align	4
.nv.constant0._ZN17fastertransformer22transpose_COL32_kernelEP5char4PK4int4iiiiPKfS6_S6_ii:
	.zero		592


//--------------------- SYMBOLS --------------------------

	.type		.nv.reservedSmem.offset0,@object
	.size		.nv.reservedSmem.offset0,0x4
